	.target	sm_90a

	.elftype	@"ET_EXEC"


//--------------------- .note.nv.tkinfo           --------------------------
	.section	.note.nv.tkinfo,"",@"SHT_NOTE"
	.sectionflags	@"SHF_NOTE_NV_TKINFO"
	.tkinfo
        /*0018*/ 	.word	0x00000002
        /*0030*/ 	.string	""
        /*0030*/ 	.string	"ptxas"
        /*0030*/ 	.string	"Cuda compilation tools, release 13.0, V13.0.88"
        /*0030*/ 	.string	"Build cuda_13.0.r13.0/compiler.36424714_0"
        /*0030*/ 	.string	"-arch sm_90a -m 64 "



//--------------------- .note.nv.cuinfo           --------------------------
	.section	.note.nv.cuinfo,"",@"SHT_NOTE"
	.sectionflags	@"SHF_NOTE_NV_CUINFO"
        /*0018*/ 	.short	0x0002
        /*001a*/ 	.short	0x005a
        /*001c*/ 	.short	0x0082
	.zero		2


//--------------------- .nv.info                  --------------------------
	.section	.nv.info,"",@"SHT_CUDA_INFO"
	.align	4


	//----- nvinfo : EIATTR_REGCOUNT
	.align		4
        /*0000*/ 	.byte	0x04, 0x2f
        /*0002*/ 	.short	(.L_15 - .L_14)
	.align		4
.L_14:
        /*0004*/ 	.word	index@(_ZN7cutlass13device_kernelINS_4gemm6kernel13GemmUniversalIN4cute5tupleIJiiiiEEENS1_10collective13CollectiveMmaINS1_34MainloopSm90TmaGmmaWarpSpecializedILi5ENS5_IJNS4_1CILi2EEESB_NSA_ILi1EEEEEENS1_32KernelTmaWarpSpecializedPingpongEEENS5_IJNSA_ILi64EEENSA_ILi256EEENSA_ILi128EEEEEEaNS5_IJlSC_lEEEaSK_NS4_8TiledMMAINS4_8MMA_AtomIJNS4_4SM904GMMA27MMA_64x256x32_S32S8S8_SS_TNEEEENS4_6LayoutINS5_IJSC_SC_SC_EEENS5_IJNSA_ILi0EEEST_ST_EEEEENS5_IJNS4_10UnderscoreESW_SW_EEEEENS4_23SM90_TMA_LOAD_MULTICASTENS4_14ComposedLayoutINS4_7SwizzleILi3ELi4ELi3EEENS4_18smem_ptr_flag_bitsILi8EEENSR_INS5_IJNSA_ILi8EEESI_EEENS5_IJSI_SC_EEEEEEEvNS4_8identityESZ_S19_vS1A_EENS_8epilogue10collective6detail29Sm90TmaWarpSpecializedAdapterINS1D_15DefaultEpilogueIaSK_SK_NS1C_6thread17LinearCombinationIaLi1EiiLNS1H_9ScaleType4KindE0ELNS_15FloatRoundStyleE2EaEENS1_15EpilogueDefaultEEEEEvvEEEEvNT_6ParamsE)
        /*0008*/ 	.word	0x000000a8


	//----- nvinfo : EIATTR_FRAME_SIZE
	.align		4
.L_15:
        /*000c*/ 	.byte	0x04, 0x11
        /*000e*/ 	.short	(.L_17 - .L_16)
	.align		4
.L_16:
        /*0010*/ 	.word	index@(_ZN7cutlass13device_kernelINS_4gemm6kernel13GemmUniversalIN4cute5tupleIJiiiiEEENS1_10collective13CollectiveMmaINS1_34MainloopSm90TmaGmmaWarpSpecializedILi5ENS5_IJNS4_1CILi2EEESB_NSA_ILi1EEEEEENS1_32KernelTmaWarpSpecializedPingpongEEENS5_IJNSA_ILi64EEENSA_ILi256EEENSA_ILi128EEEEEEaNS5_IJlSC_lEEEaSK_NS4_8TiledMMAINS4_8MMA_AtomIJNS4_4SM904GMMA27MMA_64x256x32_S32S8S8_SS_TNEEEENS4_6LayoutINS5_IJSC_SC_SC_EEENS5_IJNSA_ILi0EEEST_ST_EEEEENS5_IJNS4_10UnderscoreESW_SW_EEEEENS4_23SM90_TMA_LOAD_MULTICASTENS4_14ComposedLayoutINS4_7SwizzleILi3ELi4ELi3EEENS4_18smem_ptr_flag_bitsILi8EEENSR_INS5_IJNSA_ILi8EEESI_EEENS5_IJSI_SC_EEEEEEEvNS4_8identityESZ_S19_vS1A_EENS_8epilogue10collective6detail29Sm90TmaWarpSpecializedAdapterINS1D_15DefaultEpilogueIaSK_SK_NS1C_6thread17LinearCombinationIaLi1EiiLNS1H_9ScaleType4KindE0ELNS_15FloatRoundStyleE2EaEENS1_15EpilogueDefaultEEEEEvvEEEEvNT_6ParamsE)
        /*0014*/ 	.word	0x00000008


	//----- nvinfo : EIATTR_MIN_STACK_SIZE
	.align		4
.L_17:
        /*0018*/ 	.byte	0x04, 0x12
        /*001a*/ 	.short	(.L_19 - .L_18)
	.align		4
.L_18:
        /*001c*/ 	.word	index@(_ZN7cutlass13device_kernelINS_4gemm6kernel13GemmUniversalIN4cute5tupleIJiiiiEEENS1_10collective13CollectiveMmaINS1_34MainloopSm90TmaGmmaWarpSpecializedILi5ENS5_IJNS4_1CILi2EEESB_NSA_ILi1EEEEEENS1_32KernelTmaWarpSpecializedPingpongEEENS5_IJNSA_ILi64EEENSA_ILi256EEENSA_ILi128EEEEEEaNS5_IJlSC_lEEEaSK_NS4_8TiledMMAINS4_8MMA_AtomIJNS4_4SM904GMMA27MMA_64x256x32_S32S8S8_SS_TNEEEENS4_6LayoutINS5_IJSC_SC_SC_EEENS5_IJNSA_ILi0EEEST_ST_EEEEENS5_IJNS4_10UnderscoreESW_SW_EEEEENS4_23SM90_TMA_LOAD_MULTICASTENS4_14ComposedLayoutINS4_7SwizzleILi3ELi4ELi3EEENS4_18smem_ptr_flag_bitsILi8EEENSR_INS5_IJNSA_ILi8EEESI_EEENS5_IJSI_SC_EEEEEEEvNS4_8identityESZ_S19_vS1A_EENS_8epilogue10collective6detail29Sm90TmaWarpSpecializedAdapterINS1D_15DefaultEpilogueIaSK_SK_NS1C_6thread17LinearCombinationIaLi1EiiLNS1H_9ScaleType4KindE0ELNS_15FloatRoundStyleE2EaEENS1_15EpilogueDefaultEEEEEvvEEEEvNT_6ParamsE)
        /*0020*/ 	.word	0x00000008
.L_19:


//--------------------- .nv.compat                --------------------------
	.section	.nv.compat,"",@"SHT_CUDA_COMPAT_INFO"
	.align	4
        /*0000*/ 	.byte	0x02, 0x09, 0x01, 0x00, 0x02, 0x02, 0x04, 0x00, 0x02, 0x05, 0x05, 0x00, 0x03, 0x07, 0x01, 0x01
        /*0010*/ 	.byte	0x02, 0x03, 0x01, 0x00, 0x02, 0x06, 0x01, 0x00, 0x04, 0x0b, 0x08, 0x00, 0x00, 0x00, 0x00, 0x00
        /*0020*/ 	.byte	0x00, 0x00, 0x00, 0x00


//--------------------- .nv.info._ZN7cutlass13device_kernelINS_4gemm6kernel13GemmUniversalIN4cute5tupleIJiiiiEEENS1_10collective13CollectiveMmaINS1_34MainloopSm90TmaGmmaWarpSpecializedILi5ENS5_IJNS4_1CILi2EEESB_NSA_ILi1EEEEEENS1_32KernelTmaWarpSpecializedPingpongEEENS5_IJNSA_ILi64EEENSA_ILi256EEENSA_ILi128EEEEEEaNS5_IJlSC_lEEEaSK_NS4_8TiledMMAINS4_8MMA_AtomIJNS4_4SM904GMMA27MMA_64x256x32_S32S8S8_SS_TNEEEENS4_6LayoutINS5_IJSC_SC_SC_EEENS5_IJNSA_ILi0EEEST_ST_EEEEENS5_IJNS4_10UnderscoreESW_SW_EEEEENS4_23SM90_TMA_LOAD_MULTICASTENS4_14ComposedLayoutINS4_7SwizzleILi3ELi4ELi3EEENS4_18smem_ptr_flag_bitsILi8EEENSR_INS5_IJNSA_ILi8EEESI_EEENS5_IJSI_SC_EEEEEEEvNS4_8identityESZ_S19_vS1A_EENS_8epilogue10collective6detail29Sm90TmaWarpSpecializedAdapterINS1D_15DefaultEpilogueIaSK_SK_NS1C_6thread17LinearCombinationIaLi1EiiLNS1H_9ScaleType4KindE0ELNS_15FloatRoundStyleE2EaEENS1_15EpilogueDefaultEEEEEvvEEEEvNT_6ParamsE --------------------------
	.section	.nv.info._ZN7cutlass13device_kernelINS_4gemm6kernel13GemmUniversalIN4cute5tupleIJiiiiEEENS1_10collective13CollectiveMmaINS1_34MainloopSm90TmaGmmaWarpSpecializedILi5ENS5_IJNS4_1CILi2EEESB_NSA_ILi1EEEEEENS1_32KernelTmaWarpSpecializedPingpongEEENS5_IJNSA_ILi64EEENSA_ILi256EEENSA_ILi128EEEEEEaNS5_IJlSC_lEEEaSK_NS4_8TiledMMAINS4_8MMA_AtomIJNS4_4SM904GMMA27MMA_64x256x32_S32S8S8_SS_TNEEEENS4_6LayoutINS5_IJSC_SC_SC_EEENS5_IJNSA_ILi0EEEST_ST_EEEEENS5_IJNS4_10UnderscoreESW_SW_EEEEENS4_23SM90_TMA_LOAD_MULTICASTENS4_14ComposedLayoutINS4_7SwizzleILi3ELi4ELi3EEENS4_18smem_ptr_flag_bitsILi8EEENSR_INS5_IJNSA_ILi8EEESI_EEENS5_IJSI_SC_EEEEEEEvNS4_8identityESZ_S19_vS1A_EENS_8epilogue10collective6detail29Sm90TmaWarpSpecializedAdapterINS1D_15DefaultEpilogueIaSK_SK_NS1C_6thread17LinearCombinationIaLi1EiiLNS1H_9ScaleType4KindE0ELNS_15FloatRoundStyleE2EaEENS1_15EpilogueDefaultEEEEEvvEEEEvNT_6ParamsE,"",@"SHT_CUDA_INFO"
	.sectionflags	@""
	.align	4


	//----- nvinfo : EIATTR_CUDA_API_VERSION
	.align		4
        /*0000*/ 	.byte	0x04, 0x37
        /*0002*/ 	.short	(.L_21 - .L_20)
.L_20:
        /*0004*/ 	.word	0x00000082


	//----- nvinfo : EIATTR_KPARAM_INFO
	.align		4
.L_21:
        /*0008*/ 	.byte	0x04, 0x17
        /*000a*/ 	.short	(.L_23 - .L_22)
.L_22:
        /*000c*/ 	.word	0x00000000
        /*0010*/ 	.short	0x0000
        /*0012*/ 	.short	0x0070
        /*0014*/ 	.byte	0x00, 0xf0, 0x01, 0x10


	//----- nvinfo : EIATTR_SPARSE_MMA_MASK
	.align		4
.L_23:
        /*0018*/ 	.byte	0x03, 0x50
        /*001a*/ 	.short	0x0000


	//----- nvinfo : EIATTR_MAXREG_COUNT
	.align		4
        /*001c*/ 	.byte	0x03, 0x1b
        /*001e*/ 	.short	0x00a8


	//----- nvinfo : EIATTR_NUM_BARRIERS
	.align		4
        /*0020*/ 	.byte	0x02, 0x4c
        /*0022*/ 	.byte	0x01
	.zero		1


	//----- nvinfo : EIATTR_EXTERNS
	.align		4
        /*0024*/ 	.byte	0x04, 0x0f
        /*0026*/ 	.short	(.L_25 - .L_24)


	//   ....[0]....
	.align		4
.L_24:
        /*0028*/ 	.word	index@(__assertfail)


	//----- nvinfo : EIATTR_ANNOTATIONS
	.align		4
.L_25:
        /*002c*/ 	.byte	0x04, 0x55
        /*002e*/ 	.short	(.L_27 - .L_26)


	//   ....[0]....
.L_26:
        /*0030*/ 	.word	0x00000001
        /*0034*/ 	.byte	0xd0, 0x0d, 0x00, 0x00, 0x01, 0x00, 0x00, 0x00, 0xc0, 0x85, 0x00, 0x00, 0x01, 0x00, 0x00, 0x00
        /*0044*/ 	.byte	0x30, 0x93, 0x00, 0x00


	//----- nvinfo : EIATTR_MERCURY_ISA_VERSION
	.align		4
.L_27:
        /*0048*/ 	.byte	0x03, 0x5f
        /*004a*/ 	.short	0x0101


	//----- nvinfo : EIATTR_INT_WARP_WIDE_INSTR_OFFSETS
	.align		4
        /*004c*/ 	.byte	0x04, 0x31
        /*004e*/ 	.short	(.L_29 - .L_28)


	//   ....[0]....
.L_28:
        /*0050*/ 	.word	0x00000530


	//   ....[1]....
        /*0054*/ 	.word	0x000005b0


	//   ....[2]....
        /*0058*/ 	.word	0x000006b0


	//   ....[3]....
        /*005c*/ 	.word	0x000006c0


	//   ....[4]....
        /*0060*/ 	.word	0x000006e0


	//   ....[5]....
        /*0064*/ 	.word	0x00000780


	//   ....[6]....
        /*0068*/ 	.word	0x00000790


	//   ....[7]....
        /*006c*/ 	.word	0x000007e0


	//   ....[8]....
        /*0070*/ 	.word	0x00002040


	//----- nvinfo : EIATTR_COOP_GROUP_MASK_REGIDS
	.align		4
.L_29:
        /*0074*/ 	.byte	0x04, 0x29
        /*0076*/ 	.short	(.L_31 - .L_30)


	//   ....[0]....
.L_30:
        /*0078*/ 	.word	0xffffffff


	//   ....[1]....
        /*007c*/ 	.word	0xffffffff


	//   ....[2]....
        /*0080*/ 	.word	0xffffffff


	//   ....[3]....
        /*0084*/ 	.word	0xffffffff


	//   ....[4]....
        /*0088*/ 	.word	0xffffffff


	//   ....[5]....
        /*008c*/ 	.word	0xffffffff


	//   ....[6]....
        /*0090*/ 	.word	0xffffffff


	//----- nvinfo : EIATTR_COOP_GROUP_INSTR_OFFSETS
	.align		4
.L_31:
        /*0094*/ 	.byte	0x04, 0x28
        /*0096*/ 	.short	(.L_33 - .L_32)


	//   ....[0]....
.L_32:
        /*0098*/ 	.word	0x00000070


	//   ....[1]....
        /*009c*/ 	.word	0x00000080


	//   ....[2]....
        /*00a0*/ 	.word	0x00000140


	//   ....[3]....
        /*00a4*/ 	.word	0x00000310


	//   ....[4]....
        /*00a8*/ 	.word	0x00000350


	//   ....[5]....
        /*00ac*/ 	.word	0x000007d0


	//   ....[6]....
        /*00b0*/ 	.word	0x00000970


	//----- nvinfo : EIATTR_REG_RECONFIG
	.align		4
.L_33:
        /*00b4*/ 	.byte	0x01, 0x54
	.zero		2


	//----- nvinfo : EIATTR_SYSCALL_OFFSETS
	.align		4
        /*00b8*/ 	.byte	0x04, 0x46
        /*00ba*/ 	.short	(.L_35 - .L_34)


	//   ....[0]....
.L_34:
        /*00bc*/ 	.word	0x000017f0


	//----- nvinfo : EIATTR_MBARRIER_INSTR_OFFSETS
	.align		4
.L_35:
        /*00c0*/ 	.byte	0x04, 0x39
        /*00c2*/ 	.short	(.L_37 - .L_36)


	//   ....[0]....
.L_36:
        /*00c4*/ 	.word	0x00000260
        /*00c8*/ 	.word	0x000000ff
        /*00cc*/ 	.word	0x00000000
        /*00d0*/ 	.short	0x0100
        /*00d2*/ 	.byte	0x08
	.zero		1


	//   ....[1]....
        /*00d4*/ 	.word	0x00000270
        /*00d8*/ 	.word	0x000000ff
        /*00dc*/ 	.word	0x00000028
        /*00e0*/ 	.short	0x0100
        /*00e2*/ 	.byte	0x08
	.zero		1


	//   ....[2]....
        /*00e4*/ 	.word	0x00000280
        /*00e8*/ 	.word	0x000000ff
        /*00ec*/ 	.word	0x00000008
        /*00f0*/ 	.short	0x0100
        /*00f2*/ 	.byte	0x08
	.zero		1


	//   ....[3]....
        /*00f4*/ 	.word	0x00000290
        /*00f8*/ 	.word	0x000000ff
        /*00fc*/ 	.word	0x00000030
        /*0100*/ 	.short	0x0100
        /*0102*/ 	.byte	0x08
	.zero		1


	//   ....[4]....
        /*0104*/ 	.word	0x000002a0
        /*0108*/ 	.word	0x000000ff
        /*010c*/ 	.word	0x00000010
        /*0110*/ 	.short	0x0100
        /*0112*/ 	.byte	0x08
	.zero		1


	//   ....[5]....
        /*0114*/ 	.word	0x000002b0
        /*0118*/ 	.word	0x000000ff
        /*011c*/ 	.word	0x00000038
        /*0120*/ 	.short	0x0100
        /*0122*/ 	.byte	0x08
	.zero		1


	//   ....[6]....
        /*0124*/ 	.word	0x000002c0
        /*0128*/ 	.word	0x000000ff
        /*012c*/ 	.word	0x00000018
        /*0130*/ 	.short	0x0100
        /*0132*/ 	.byte	0x08
	.zero		1


	//   ....[7]....
        /*0134*/ 	.word	0x000002d0
        /*0138*/ 	.word	0x000000ff
        /*013c*/ 	.word	0x00000040
        /*0140*/ 	.short	0x0100
        /*0142*/ 	.byte	0x08
	.zero		1


	//   ....[8]....
        /*0144*/ 	.word	0x000002e0
        /*0148*/ 	.word	0x000000ff
        /*014c*/ 	.word	0x00000020
        /*0150*/ 	.short	0x0100
        /*0152*/ 	.byte	0x08
	.zero		1


	//   ....[9]....
        /*0154*/ 	.word	0x000002f0
        /*0158*/ 	.word	0x000000ff
        /*015c*/ 	.word	0x00000048
        /*0160*/ 	.short	0x0100
        /*0162*/ 	.byte	0x08
	.zero		1


	//   ....[10]....
        /*0164*/ 	.word	0x00000810
        /*0168*/ 	.word	0x000000ff
        /*016c*/ 	.word	0x00000080
        /*0170*/ 	.short	0x0100
        /*0172*/ 	.byte	0x08
	.zero		1


	//   ....[11]....
        /*0174*/ 	.word	0x000008a0
        /*0178*/ 	.word	0x000000ff
        /*017c*/ 	.word	0x00000088
        /*0180*/ 	.short	0x0100
        /*0182*/ 	.byte	0x08
	.zero		1


	//   ....[12]....
        /*0184*/ 	.word	0x000008f0
        /*0188*/ 	.word	0x000000ff
        /*018c*/ 	.word	0x00000060
        /*0190*/ 	.short	0x0100
        /*0192*/ 	.byte	0x09
	.zero		1


	//   ....[13]....
        /*0194*/ 	.word	0x00000900
        /*0198*/ 	.word	0x000000ff
        /*019c*/ 	.word	0x00000068
        /*01a0*/ 	.short	0x0100
        /*01a2*/ 	.byte	0x09
	.zero		1


	//   ....[14]....
        /*01a4*/ 	.word	0x00000910
        /*01a8*/ 	.word	0x000000ff
        /*01ac*/ 	.word	0x00000070
        /*01b0*/ 	.short	0x0100
        /*01b2*/ 	.byte	0x09
	.zero		1


	//   ....[15]....
        /*01b4*/ 	.word	0x00000920
        /*01b8*/ 	.word	0x000000ff
        /*01bc*/ 	.word	0x00000078
        /*01c0*/ 	.short	0x0100
        /*01c2*/ 	.byte	0x09
	.zero		1


	//   ....[16]....
        /*01c4*/ 	.word	0x000016d0
        /*01c8*/ 	.word	0x0000009f
        /*01cc*/ 	.word	0x00000000
        /*01d0*/ 	.short	0x010a
        /*01d2*/ 	.byte	0x2a
	.zero		1


	//   ....[17]....
        /*01d4*/ 	.word	0x00001880
        /*01d8*/ 	.word	0x00000003
        /*01dc*/ 	.word	0x00000000
        /*01e0*/ 	.short	0x010a
        /*01e2*/ 	.byte	0x3f
	.zero		1


	//   ....[18]....
        /*01e4*/ 	.word	0x000018e0
        /*01e8*/ 	.word	0x00000003
        /*01ec*/ 	.word	0x00000000
        /*01f0*/ 	.short	0x010a
        /*01f2*/ 	.byte	0x3f
	.zero		1


	//   ....[19]....
        /*01f4*/ 	.word	0x00001c40
        /*01f8*/ 	.word	0x000000ff
        /*01fc*/ 	.word	0x00000000
        /*0200*/ 	.short	0x010a
        /*0202*/ 	.byte	0x04
	.zero		1


	//   ....[20]....
        /*0204*/ 	.word	0x00001c80
        /*0208*/ 	.word	0x000000ff
        /*020c*/ 	.word	0x00000000
        /*0210*/ 	.short	0x010a
        /*0212*/ 	.byte	0x04
	.zero		1


	//   ....[21]....
        /*0214*/ 	.word	0x00001ee0
        /*0218*/ 	.word	0x00000004
        /*021c*/ 	.word	0x00000000
        /*0220*/ 	.short	0x0101
        /*0222*/ 	.byte	0x3f
	.zero		1


	//   ....[22]....
        /*0224*/ 	.word	0x00001fe0
        /*0228*/ 	.word	0x000000a0
        /*022c*/ 	.word	0x00000000
        /*0230*/ 	.short	0x0101
        /*0232*/ 	.byte	0x2d
	.zero		1


	//   ....[23]....
        /*0234*/ 	.word	0x000020e0
        /*0238*/ 	.word	0x00000000
        /*023c*/ 	.word	0x00000000
        /*0240*/ 	.short	0x0101
        /*0242*/ 	.byte	0x3f
	.zero		1


	//   ....[24]....
        /*0244*/ 	.word	0x000021a0
        /*0248*/ 	.word	0x0000009f
        /*024c*/ 	.word	0x00000010
        /*0250*/ 	.short	0x010a
        /*0252*/ 	.byte	0x2a
	.zero		1


	//   ....[25]....
        /*0254*/ 	.word	0x000085e0
        /*0258*/ 	.word	0x000000a2
        /*025c*/ 	.word	0x00000000
        /*0260*/ 	.short	0x0101
        /*0262*/ 	.byte	0x2d
	.zero		1


	//   ....[26]....
        /*0264*/ 	.word	0x00009080
        /*0268*/ 	.word	0x0000000a
        /*026c*/ 	.word	0x00000028
        /*0270*/ 	.short	0x010a
        /*0272*/ 	.byte	0x3f
	.zero		1


	//   ....[27]....
        /*0274*/ 	.word	0x00009440
        /*0278*/ 	.word	0x00000005
        /*027c*/ 	.word	0x00000088
        /*0280*/ 	.short	0x0101
        /*0282*/ 	.byte	0x3f
	.zero		1


	//   ....[28]....
        /*0284*/ 	.word	0x00009bc0
        /*0288*/ 	.word	0x00000009
        /*028c*/ 	.word	0x00000000
        /*0290*/ 	.short	0x010a
        /*0292*/ 	.byte	0x3f
	.zero		1


	//   ....[29]....
        /*0294*/ 	.word	0x00009c40
        /*0298*/ 	.word	0x00000008
        /*029c*/ 	.word	0x00000000
        /*02a0*/ 	.short	0x010a
        /*02a2*/ 	.byte	0x3f
	.zero		1


	//   ....[30]....
        /*02a4*/ 	.word	0x00009cd0
        /*02a8*/ 	.word	0x00000009
        /*02ac*/ 	.word	0x00000000
        /*02b0*/ 	.short	0x010a
        /*02b2*/ 	.byte	0x3f
	.zero		1


	//   ....[31]....
        /*02b4*/ 	.word	0x00009d60
        /*02b8*/ 	.word	0x00000006
        /*02bc*/ 	.word	0x00000000
        /*02c0*/ 	.short	0x010a
        /*02c2*/ 	.byte	0x3f
	.zero		1


	//   ....[32]....
        /*02c4*/ 	.word	0x00009df0
        /*02c8*/ 	.word	0x00000003
        /*02cc*/ 	.word	0x00000000
        /*02d0*/ 	.short	0x010a
        /*02d2*/ 	.byte	0x3f
	.zero		1


	//   ....[33]....
        /*02d4*/ 	.word	0x00009e50
        /*02d8*/ 	.word	0x000000a1
        /*02dc*/ 	.word	0x00000000
        /*02e0*/ 	.short	0x010a
        /*02e2*/ 	.byte	0x3f
	.zero		1


	//   ....[34]....
        /*02e4*/ 	.word	0x00009ea0
        /*02e8*/ 	.word	0x00000003
        /*02ec*/ 	.word	0x00000000
        /*02f0*/ 	.short	0x010a
        /*02f2*/ 	.byte	0x3f
	.zero		1


	//   ....[35]....
        /*02f4*/ 	.word	0x00009f00
        /*02f8*/ 	.word	0x00000005
        /*02fc*/ 	.word	0x00000000
        /*0300*/ 	.short	0x010a
        /*0302*/ 	.byte	0x3f
	.zero		1


	//   ....[36]....
        /*0304*/ 	.word	0x00009f50
        /*0308*/ 	.word	0x000000a1
        /*030c*/ 	.word	0x00000010
        /*0310*/ 	.short	0x010a
        /*0312*/ 	.byte	0x3f
	.zero		1


	//   ....[37]....
        /*0314*/ 	.word	0x0000a020
        /*0318*/ 	.word	0x0000000a
        /*031c*/ 	.word	0x00000028
        /*0320*/ 	.short	0x010a
        /*0322*/ 	.byte	0x3f
	.zero		1


	//   ....[38]....
        /*0324*/ 	.word	0x0000a0f0
        /*0328*/ 	.word	0x00000009
        /*032c*/ 	.word	0x00000000
        /*0330*/ 	.short	0x010a
        /*0332*/ 	.byte	0x3f
	.zero		1


	//   ....[39]....
        /*0334*/ 	.word	0x0000a140
        /*0338*/ 	.word	0x00000008
        /*033c*/ 	.word	0x00000000
        /*0340*/ 	.short	0x010a
        /*0342*/ 	.byte	0x3f
	.zero		1


	//   ....[40]....
        /*0344*/ 	.word	0x0000a190
        /*0348*/ 	.word	0x00000009
        /*034c*/ 	.word	0x00000000
        /*0350*/ 	.short	0x010a
        /*0352*/ 	.byte	0x3f
	.zero		1


	//   ....[41]....
        /*0354*/ 	.word	0x0000a1e0
        /*0358*/ 	.word	0x00000006
        /*035c*/ 	.word	0x00000000
        /*0360*/ 	.short	0x010a
        /*0362*/ 	.byte	0x3f
	.zero		1


	//----- nvinfo : EIATTR_NUM_MBARRIERS
	.align		4
.L_37:
        /*0364*/ 	.byte	0x03, 0x38
        /*0366*/ 	.short	0x0010


	//----- nvinfo : EIATTR_EXIT_INSTR_OFFSETS
	.align		4
        /*0368*/ 	.byte	0x04, 0x1c
        /*036a*/ 	.short	(.L_39 - .L_38)


	//   ....[0]....
.L_38:
        /*036c*/ 	.word	0x00001410


	//   ....[1]....
        /*0370*/ 	.word	0x00001470


	//   ....[2]....
        /*0374*/ 	.word	0x00008c70


	//   ....[3]....
        /*0378*/ 	.word	0x00008ca0


	//   ....[4]....
        /*037c*/ 	.word	0x00009e40


	//----- nvinfo : EIATTR_MAX_THREADS
	.align		4
.L_39:
        /*0380*/ 	.byte	0x04, 0x05
        /*0382*/ 	.short	(.L_41 - .L_40)
.L_40:
        /*0384*/ 	.word	0x00000180
        /*0388*/ 	.word	0x00000001
        /*038c*/ 	.word	0x00000001


	//----- nvinfo : EIATTR_CRS_STACK_SIZE
	.align		4
.L_41:
        /*0390*/ 	.byte	0x04, 0x1e
        /*0392*/ 	.short	(.L_43 - .L_42)
.L_42:
        /*0394*/ 	.word	0x00000000


	//----- nvinfo : EIATTR_CBANK_PARAM_SIZE
	.align		4
.L_43:
        /*0398*/ 	.byte	0x03, 0x19
        /*039a*/ 	.short	0x0470


	//----- nvinfo : EIATTR_PARAM_CBANK
	.align		4
        /*039c*/ 	.byte	0x04, 0x0a
        /*039e*/ 	.short	(.L_45 - .L_44)
	.align		4
.L_44:
        /*03a0*/ 	.word	index@(.nv.constant0._ZN7cutlass13device_kernelINS_4gemm6kernel13GemmUniversalIN4cute5tupleIJiiiiEEENS1_10collective13CollectiveMmaINS1_34MainloopSm90TmaGmmaWarpSpecializedILi5ENS5_IJNS4_1CILi2EEESB_NSA_ILi1EEEEEENS1_32KernelTmaWarpSpecializedPingpongEEENS5_IJNSA_ILi64EEENSA_ILi256EEENSA_ILi128EEEEEEaNS5_IJlSC_lEEEaSK_NS4_8TiledMMAINS4_8MMA_AtomIJNS4_4SM904GMMA27MMA_64x256x32_S32S8S8_SS_TNEEEENS4_6LayoutINS5_IJSC_SC_SC_EEENS5_IJNSA_ILi0EEEST_ST_EEEEENS5_IJNS4_10UnderscoreESW_SW_EEEEENS4_23SM90_TMA_LOAD_MULTICASTENS4_14ComposedLayoutINS4_7SwizzleILi3ELi4ELi3EEENS4_18smem_ptr_flag_bitsILi8EEENSR_INS5_IJNSA_ILi8EEESI_EEENS5_IJSI_SC_EEEEEEEvNS4_8identityESZ_S19_vS1A_EENS_8epilogue10collective6detail29Sm90TmaWarpSpecializedAdapterINS1D_15DefaultEpilogueIaSK_SK_NS1C_6thread17LinearCombinationIaLi1EiiLNS1H_9ScaleType4KindE0ELNS_15FloatRoundStyleE2EaEENS1_15EpilogueDefaultEEEEEvvEEEEvNT_6ParamsE)
        /*03a4*/ 	.short	0x0210
        /*03a6*/ 	.short	0x0470


	//----- nvinfo : EIATTR_SW_WAR
	.align		4
.L_45:
        /*03a8*/ 	.byte	0x04, 0x36
        /*03aa*/ 	.short	(.L_47 - .L_46)
.L_46:
        /*03ac*/ 	.word	0x00000008
.L_47:


//--------------------- .nv.callgraph             --------------------------
	.section	.nv.callgraph,"",@"SHT_CUDA_CALLGRAPH"
	.align	4
	.sectionentsize	8
	.align		4
        /*0000*/ 	.word	0x00000000
	.align		4
        /*0004*/ 	.word	0xffffffff
	.align		4
        /*0008*/ 	.word	index@(_ZN7cutlass13device_kernelINS_4gemm6kernel13GemmUniversalIN4cute5tupleIJiiiiEEENS1_10collective13CollectiveMmaINS1_34MainloopSm90TmaGmmaWarpSpecializedILi5ENS5_IJNS4_1CILi2EEESB_NSA_ILi1EEEEEENS1_32KernelTmaWarpSpecializedPingpongEEENS5_IJNSA_ILi64EEENSA_ILi256EEENSA_ILi128EEEEEEaNS5_IJlSC_lEEEaSK_NS4_8TiledMMAINS4_8MMA_AtomIJNS4_4SM904GMMA27MMA_64x256x32_S32S8S8_SS_TNEEEENS4_6LayoutINS5_IJSC_SC_SC_EEENS5_IJNSA_ILi0EEEST_ST_EEEEENS5_IJNS4_10UnderscoreESW_SW_EEEEENS4_23SM90_TMA_LOAD_MULTICASTENS4_14ComposedLayoutINS4_7SwizzleILi3ELi4ELi3EEENS4_18smem_ptr_flag_bitsILi8EEENSR_INS5_IJNSA_ILi8EEESI_EEENS5_IJSI_SC_EEEEEEEvNS4_8identityESZ_S19_vS1A_EENS_8epilogue10collective6detail29Sm90TmaWarpSpecializedAdapterINS1D_15DefaultEpilogueIaSK_SK_NS1C_6thread17LinearCombinationIaLi1EiiLNS1H_9ScaleType4KindE0ELNS_15FloatRoundStyleE2EaEENS1_15EpilogueDefaultEEEEEvvEEEEvNT_6ParamsE)
	.align		4
        /*000c*/ 	.word	index@(__assertfail)
	.align		4
        /*0010*/ 	.word	0x00000000
	.align		4
        /*0014*/ 	.word	0xfffffffe
	.align		4
        /*0018*/ 	.word	0x00000000
	.align		4
        /*001c*/ 	.word	0xfffffffd
	.align		4
        /*0020*/ 	.word	0x00000000
	.align		4
        /*0024*/ 	.word	0xfffffffc


//--------------------- .nv.constant4             --------------------------
	.section	.nv.constant4,"a",@progbits
	.align	8
	.align		8
.nv.constant4:
        /*0000*/ 	.dword	__assertfail
	.align		8
        /*0008*/ 	.dword	__unnamed_1
	.align		8
        /*0010*/ 	.dword	_ZN39_INTERNAL_4bfc1538_4_k_cu_52a92f05_56104cuda3std3__45__cpo5beginE
	.align		8
        /*0018*/ 	.dword	_ZN39_INTERNAL_4bfc1538_4_k_cu_52a92f05_56104cuda3std3__45__cpo3endE
	.align		8
        /*0020*/ 	.dword	_ZN39_INTERNAL_4bfc1538_4_k_cu_52a92f05_56104cuda3std3__45__cpo6cbeginE
	.align		8
        /*0028*/ 	.dword	_ZN39_INTERNAL_4bfc1538_4_k_cu_52a92f05_56104cuda3std3__45__cpo4cendE
	.align		8
        /*0030*/ 	.dword	_ZN39_INTERNAL_4bfc1538_4_k_cu_52a92f05_56104cuda3std3__441_GLOBAL__N__4bfc1538_4_k_cu_52a92f05_56106ignoreE
	.align		8
        /*0038*/ 	.dword	_ZN39_INTERNAL_4bfc1538_4_k_cu_52a92f05_56104cuda3std3__419piecewise_constructE
	.align		8
        /*0040*/ 	.dword	_ZN39_INTERNAL_4bfc1538_4_k_cu_52a92f05_56104cuda3std3__48in_placeE
	.align		8
        /*0048*/ 	.dword	_ZN39_INTERNAL_4bfc1538_4_k_cu_52a92f05_56104cuda3std6ranges3__45__cpo4swapE
	.align		8
        /*0050*/ 	.dword	_ZN39_INTERNAL_4bfc1538_4_k_cu_52a92f05_56104cuda3std6ranges3__45__cpo9iter_moveE
	.align		8
        /*0058*/ 	.dword	_ZN39_INTERNAL_4bfc1538_4_k_cu_52a92f05_56104cute7productE
	.align		8
        /*0060*/ 	.dword	_ZN39_INTERNAL_4bfc1538_4_k_cu_52a92f05_56104cute1_E
	.align		8
        /*0068*/ 	.dword	$str$22
	.align		8
        /*0070*/ 	.dword	$str$23


//--------------------- .text._ZN7cutlass13device_kernelINS_4gemm6kernel13GemmUniversalIN4cute5tupleIJiiiiEEENS1_10collective13CollectiveMmaINS1_34MainloopSm90TmaGmmaWarpSpecializedILi5ENS5_IJNS4_1CILi2EEESB_NSA_ILi1EEEEEENS1_32KernelTmaWarpSpecializedPingpongEEENS5_IJNSA_ILi64EEENSA_ILi256EEENSA_ILi128EEEEEEaNS5_IJlSC_lEEEaSK_NS4_8TiledMMAINS4_8MMA_AtomIJNS4_4SM904GMMA27MMA_64x256x32_S32S8S8_SS_TNEEEENS4_6LayoutINS5_IJSC_SC_SC_EEENS5_IJNSA_ILi0EEEST_ST_EEEEENS5_IJNS4_10UnderscoreESW_SW_EEEEENS4_23SM90_TMA_LOAD_MULTICASTENS4_14ComposedLayoutINS4_7SwizzleILi3ELi4ELi3EEENS4_18smem_ptr_flag_bitsILi8EEENSR_INS5_IJNSA_ILi8EEESI_EEENS5_IJSI_SC_EEEEEEEvNS4_8identityESZ_S19_vS1A_EENS_8epilogue10collective6detail29Sm90TmaWarpSpecializedAdapterINS1D_15DefaultEpilogueIaSK_SK_NS1C_6thread17LinearCombinationIaLi1EiiLNS1H_9ScaleType4KindE0ELNS_15FloatRoundStyleE2EaEENS1_15EpilogueDefaultEEEEEvvEEEEvNT_6ParamsE --------------------------
	.section	.text._ZN7cutlass13device_kernelINS_4gemm6kernel13GemmUniversalIN4cute5tupleIJiiiiEEENS1_10collective13CollectiveMmaINS1_34MainloopSm90TmaGmmaWarpSpecializedILi5ENS5_IJNS4_1CILi2EEESB_NSA_ILi1EEEEEENS1_32KernelTmaWarpSpecializedPingpongEEENS5_IJNSA_ILi64EEENSA_ILi256EEENSA_ILi128EEEEEEaNS5_IJlSC_lEEEaSK_NS4_8TiledMMAINS4_8MMA_AtomIJNS4_4SM904GMMA27MMA_64x256x32_S32S8S8_SS_TNEEEENS4_6LayoutINS5_IJSC_SC_SC_EEENS5_IJNSA_ILi0EEEST_ST_EEEEENS5_IJNS4_10UnderscoreESW_SW_EEEEENS4_23SM90_TMA_LOAD_MULTICASTENS4_14ComposedLayoutINS4_7SwizzleILi3ELi4ELi3EEENS4_18smem_ptr_flag_bitsILi8EEENSR_INS5_IJNSA_ILi8EEESI_EEENS5_IJSI_SC_EEEEEEEvNS4_8identityESZ_S19_vS1A_EENS_8epilogue10collective6detail29Sm90TmaWarpSpecializedAdapterINS1D_15DefaultEpilogueIaSK_SK_NS1C_6thread17LinearCombinationIaLi1EiiLNS1H_9ScaleType4KindE0ELNS_15FloatRoundStyleE2EaEENS1_15EpilogueDefaultEEEEEvvEEEEvNT_6ParamsE,"ax",@progbits
	.align	128
.text._ZN7cutlass13device_kernelINS_4gemm6kernel13GemmUniversalIN4cute5tupleIJiiiiEEENS1_10collective13CollectiveMmaINS1_34MainloopSm90TmaGmmaWarpSpecializedILi5ENS5_IJNS4_1CILi2EEESB_NSA_ILi1EEEEEENS1_32KernelTmaWarpSpecializedPingpongEEENS5_IJNSA_ILi64EEENSA_ILi256EEENSA_ILi128EEEEEEaNS5_IJlSC_lEEEaSK_NS4_8TiledMMAINS4_8MMA_AtomIJNS4_4SM904GMMA27MMA_64x256x32_S32S8S8_SS_TNEEEENS4_6LayoutINS5_IJSC_SC_SC_EEENS5_IJNSA_ILi0EEEST_ST_EEEEENS5_IJNS4_10UnderscoreESW_SW_EEEEENS4_23SM90_TMA_LOAD_MULTICASTENS4_14ComposedLayoutINS4_7SwizzleILi3ELi4ELi3EEENS4_18smem_ptr_flag_bitsILi8EEENSR_INS5_IJNSA_ILi8EEESI_EEENS5_IJSI_SC_EEEEEEEvNS4_8identityESZ_S19_vS1A_EENS_8epilogue10collective6detail29Sm90TmaWarpSpecializedAdapterINS1D_15DefaultEpilogueIaSK_SK_NS1C_6thread17LinearCombinationIaLi1EiiLNS1H_9ScaleType4KindE0ELNS_15FloatRoundStyleE2EaEENS1_15EpilogueDefaultEEEEEvvEEEEvNT_6ParamsE:
        .type           _ZN7cutlass13device_kernelINS_4gemm6kernel13GemmUniversalIN4cute5tupleIJiiiiEEENS1_10collective13CollectiveMmaINS1_34MainloopSm90TmaGmmaWarpSpecializedILi5ENS5_IJNS4_1CILi2EEESB_NSA_ILi1EEEEEENS1_32KernelTmaWarpSpecializedPingpongEEENS5_IJNSA_ILi64EEENSA_ILi256EEENSA_ILi128EEEEEEaNS5_IJlSC_lEEEaSK_NS4_8TiledMMAINS4_8MMA_AtomIJNS4_4SM904GMMA27MMA_64x256x32_S32S8S8_SS_TNEEEENS4_6LayoutINS5_IJSC_SC_SC_EEENS5_IJNSA_ILi0EEEST_ST_EEEEENS5_IJNS4_10UnderscoreESW_SW_EEEEENS4_23SM90_TMA_LOAD_MULTICASTENS4_14ComposedLayoutINS4_7SwizzleILi3ELi4ELi3EEENS4_18smem_ptr_flag_bitsILi8EEENSR_INS5_IJNSA_ILi8EEESI_EEENS5_IJSI_SC_EEEEEEEvNS4_8identityESZ_S19_vS1A_EENS_8epilogue10collective6detail29Sm90TmaWarpSpecializedAdapterINS1D_15DefaultEpilogueIaSK_SK_NS1C_6thread17LinearCombinationIaLi1EiiLNS1H_9ScaleType4KindE0ELNS_15FloatRoundStyleE2EaEENS1_15EpilogueDefaultEEEEEvvEEEEvNT_6ParamsE,@function
        .size           _ZN7cutlass13device_kernelINS_4gemm6kernel13GemmUniversalIN4cute5tupleIJiiiiEEENS1_10collective13CollectiveMmaINS1_34MainloopSm90TmaGmmaWarpSpecializedILi5ENS5_IJNS4_1CILi2EEESB_NSA_ILi1EEEEEENS1_32KernelTmaWarpSpecializedPingpongEEENS5_IJNSA_ILi64EEENSA_ILi256EEENSA_ILi128EEEEEEaNS5_IJlSC_lEEEaSK_NS4_8TiledMMAINS4_8MMA_AtomIJNS4_4SM904GMMA27MMA_64x256x32_S32S8S8_SS_TNEEEENS4_6LayoutINS5_IJSC_SC_SC_EEENS5_IJNSA_ILi0EEEST_ST_EEEEENS5_IJNS4_10UnderscoreESW_SW_EEEEENS4_23SM90_TMA_LOAD_MULTICASTENS4_14ComposedLayoutINS4_7SwizzleILi3ELi4ELi3EEENS4_18smem_ptr_flag_bitsILi8EEENSR_INS5_IJNSA_ILi8EEESI_EEENS5_IJSI_SC_EEEEEEEvNS4_8identityESZ_S19_vS1A_EENS_8epilogue10collective6detail29Sm90TmaWarpSpecializedAdapterINS1D_15DefaultEpilogueIaSK_SK_NS1C_6thread17LinearCombinationIaLi1EiiLNS1H_9ScaleType4KindE0ELNS_15FloatRoundStyleE2EaEENS1_15EpilogueDefaultEEEEEvvEEEEvNT_6ParamsE,(.L_x_335 - _ZN7cutlass13device_kernelINS_4gemm6kernel13GemmUniversalIN4cute5tupleIJiiiiEEENS1_10collective13CollectiveMmaINS1_34MainloopSm90TmaGmmaWarpSpecializedILi5ENS5_IJNS4_1CILi2EEESB_NSA_ILi1EEEEEENS1_32KernelTmaWarpSpecializedPingpongEEENS5_IJNSA_ILi64EEENSA_ILi256EEENSA_ILi128EEEEEEaNS5_IJlSC_lEEEaSK_NS4_8TiledMMAINS4_8MMA_AtomIJNS4_4SM904GMMA27MMA_64x256x32_S32S8S8_SS_TNEEEENS4_6LayoutINS5_IJSC_SC_SC_EEENS5_IJNSA_ILi0EEEST_ST_EEEEENS5_IJNS4_10UnderscoreESW_SW_EEEEENS4_23SM90_TMA_LOAD_MULTICASTENS4_14ComposedLayoutINS4_7SwizzleILi3ELi4ELi3EEENS4_18smem_ptr_flag_bitsILi8EEENSR_INS5_IJNSA_ILi8EEESI_EEENS5_IJSI_SC_EEEEEEEvNS4_8identityESZ_S19_vS1A_EENS_8epilogue10collective6detail29Sm90TmaWarpSpecializedAdapterINS1D_15DefaultEpilogueIaSK_SK_NS1C_6thread17LinearCombinationIaLi1EiiLNS1H_9ScaleType4KindE0ELNS_15FloatRoundStyleE2EaEENS1_15EpilogueDefaultEEEEEvvEEEEvNT_6ParamsE)
        .other          _ZN7cutlass13device_kernelINS_4gemm6kernel13GemmUniversalIN4cute5tupleIJiiiiEEENS1_10collective13CollectiveMmaINS1_34MainloopSm90TmaGmmaWarpSpecializedILi5ENS5_IJNS4_1CILi2EEESB_NSA_ILi1EEEEEENS1_32KernelTmaWarpSpecializedPingpongEEENS5_IJNSA_ILi64EEENSA_ILi256EEENSA_ILi128EEEEEEaNS5_IJlSC_lEEEaSK_NS4_8TiledMMAINS4_8MMA_AtomIJNS4_4SM904GMMA27MMA_64x256x32_S32S8S8_SS_TNEEEENS4_6LayoutINS5_IJSC_SC_SC_EEENS5_IJNSA_ILi0EEEST_ST_EEEEENS5_IJNS4_10UnderscoreESW_SW_EEEEENS4_23SM90_TMA_LOAD_MULTICASTENS4_14ComposedLayoutINS4_7SwizzleILi3ELi4ELi3EEENS4_18smem_ptr_flag_bitsILi8EEENSR_INS5_IJNSA_ILi8EEESI_EEENS5_IJSI_SC_EEEEEEEvNS4_8identityESZ_S19_vS1A_EENS_8epilogue10collective6detail29Sm90TmaWarpSpecializedAdapterINS1D_15DefaultEpilogueIaSK_SK_NS1C_6thread17LinearCombinationIaLi1EiiLNS1H_9ScaleType4KindE0ELNS_15FloatRoundStyleE2EaEENS1_15EpilogueDefaultEEEEEvvEEEEvNT_6ParamsE,@"STO_CUDA_ENTRY STV_DEFAULT"
_ZN7cutlass13device_kernelINS_4gemm6kernel13GemmUniversalIN4cute5tupleIJiiiiEEENS1_10collective13CollectiveMmaINS1_34MainloopSm90TmaGmmaWarpSpecializedILi5ENS5_IJNS4_1CILi2EEESB_NSA_ILi1EEEEEENS1_32KernelTmaWarpSpecializedPingpongEEENS5_IJNSA_ILi64EEENSA_ILi256EEENSA_ILi128EEEEEEaNS5_IJlSC_lEEEaSK_NS4_8TiledMMAINS4_8MMA_AtomIJNS4_4SM904GMMA27MMA_64x256x32_S32S8S8_SS_TNEEEENS4_6LayoutINS5_IJSC_SC_SC_EEENS5_IJNSA_ILi0EEEST_ST_EEEEENS5_IJNS4_10UnderscoreESW_SW_EEEEENS4_23SM90_TMA_LOAD_MULTICASTENS4_14ComposedLayoutINS4_7SwizzleILi3ELi4ELi3EEENS4_18smem_ptr_flag_bitsILi8EEENSR_INS5_IJNSA_ILi8EEESI_EEENS5_IJSI_SC_EEEEEEEvNS4_8identityESZ_S19_vS1A_EENS_8epilogue10collective6detail29Sm90TmaWarpSpecializedAdapterINS1D_15DefaultEpilogueIaSK_SK_NS1C_6thread17LinearCombinationIaLi1EiiLNS1H_9ScaleType4KindE0ELNS_15FloatRoundStyleE2EaEENS1_15EpilogueDefaultEEEEEvvEEEEvNT_6ParamsE:
[----:B------:R-:W0:Y:S02]  /*0000*/  LDC R1, c[0x0][0x28] ;  /* 0x00000a00ff017b82 */ /* 0x000e240000000800 */
[----:B0-----:R-:W-:Y:S01]  /*0010*/  VIADD R1, R1, 0xfffffff8 ;  /* 0xfffffff801017836 */ /* 0x001fe20000000000 */
[----:B------:R-:W0:Y:S01]  /*0020*/  S2R R4, SR_TID.X ;  /* 0x0000000000047919 */ /* 0x000e220000002100 */
[----:B------:R-:W-:Y:S01]  /*0030*/  ELECT P0, URZ, PT ;  /* 0x00000000003f782f */ /* 0x000fe20003800000 */
[----:B------:R-:W-:Y:S01]  /*0040*/  BSSY B0, `(.L_x_0) ;  /* 0x000000f000007945 */ /* 0x000fe20003800000 */
[--C-:B0-----:R-:W-:Y:S02]  /*0050*/  SHF.R.U32.HI R2, RZ, 0x5, R4.reuse ;  /* 0x00000005ff027819 */ /* 0x101fe40000011604 */
[----:B------:R-:W-:-:S03]  /*0060*/  SHF.R.U32.HI R7, RZ, 0x7, R4 ;  /* 0x00000007ff077819 */ /* 0x000fc60000011604 */
[----:B------:R-:W0:Y:S04]  /*0070*/  SHFL.IDX PT, R5, R2, RZ, 0x1f ;  /* 0x00001fff02057589 */ /* 0x000e2800000e0000 */
[----:B------:R1:W2:Y:S01]  /*0080*/  SHFL.IDX PT, R10, R7, RZ, 0x1f ;  /* 0x00001fff070a7589 */ /* 0x0002a200000e0000 */
[----:B0-----:R-:W-:-:S13]  /*0090*/  ISETP.NE.OR P0, PT, R5, RZ, !P0 ;  /* 0x000000ff0500720c */ /* 0x001fda0004705670 */
[----:B-12---:R-:W-:Y:S05]  /*00a0*/  @P0 BRA `(.L_x_1) ;  /* 0x0000000000200947 */ /* 0x006fea0003800000 */
[----:B------:R-:W-:Y:S02]  /*00b0*/  ULDC.64 UR4, c[0x0][0x198] ;  /* 0x0000660000047ab9 */ /* 0x000fe40000000a00 */
[----:B------:R-:W-:Y:S02]  /*00c0*/  UIADD3 UR6, UP0, UR4, 0xf0, URZ ;  /* 0x000000f004067890 */ /* 0x000fe4000ff1e03f */
[----:B------:R-:W-:Y:S02]  /*00d0*/  UIADD3 UR4, UP1, UR4, 0x1f0, URZ ;  /* 0x000001f004047890 */ /* 0x000fe4000ff3e03f */
[----:B------:R-:W-:Y:S02]  /*00e0*/  UIADD3.X UR7, URZ, UR5, URZ, UP0, !UPT ;  /* 0x000000053f077290 */ /* 0x000fe400087fe43f */
[----:B------:R-:W-:-:S07]  /*00f0*/  UIADD3.X UR5, URZ, UR5, URZ, UP1, !UPT ;  /* 0x000000053f057290 */ /* 0x000fce0008ffe43f */
[----:B------:R0:W-:Y:S02]  /*0100*/  UTMACCTL.PF [UR6] ;  /* 0x00000000060079b9 */ /* 0x0001e40008040000 */
[----:B------:R0:W-:Y:S02]  /*0110*/  UTMACCTL.PF [UR4] ;  /* 0x00000000040079b9 */ /* 0x0001e40008040000 */
[----:B0-----:R-:W-:Y:S01]  /*0120*/  NOP ;  /* 0x0000000000007918 */ /* 0x001fe20000000000 */
.L_x_1:
[----:B------:R-:W-:Y:S05]  /*0130*/  BSYNC B0 ;  /* 0x0000000000007941 */ /* 0x000fea0003800000 */
.L_x_0:
[----:B------:R-:W0:Y:S01]  /*0140*/  SHFL.IDX PT, R8, R2, RZ, 0x1f ;  /* 0x00001fff02087589 */ /* 0x000e2200000e0000 */
[----:B------:R-:W-:-:S04]  /*0150*/  SHF.R.S32.HI R3, RZ, 0x1f, R4 ;  /* 0x0000001fff037819 */ /* 0x000fc80000011404 */
[----:B------:R-:W-:Y:S02]  /*0160*/  LEA.HI R3, R3, R4, RZ, 0x7 ;  /* 0x0000000403037211 */ /* 0x000fe400078f38ff */
[----:B0-----:R-:W-:-:S13]  /*0170*/  ISETP.NE.AND P0, PT, R8, RZ, PT ;  /* 0x000000ff0800720c */ /* 0x001fda0003f05270 */
[----:B------:R-:W-:Y:S05]  /*0180*/  @P0 BRA `(.L_x_2) ;  /* 0x0000000000600947 */ /* 0x000fea0003800000 */
[----:B------:R-:W0:Y:S01]  /*0190*/  S2UR UR8, SR_CgaCtaId ;  /* 0x00000000000879c3 */ /* 0x000e220000008800 */
[----:B------:R-:W-:Y:S01]  /*01a0*/  UMOV UR4, 0x400 ;  /* 0x0000040000047882 */ /* 0x000fe20000000000 */
[----:B------:R-:W-:Y:S01]  /*01b0*/  UMOV UR5, 0x1 ;  /* 0x0000000100057882 */ /* 0x000fe20000000000 */
[----:B------:R-:W-:Y:S01]  /*01c0*/  UMOV UR6, 0x3 ;  /* 0x0000000300067882 */ /* 0x000fe20000000000 */
[----:B------:R-:W-:Y:S01]  /*01d0*/  ELECT P0, URZ, PT ;  /* 0x00000000003f782f */ /* 0x000fe20003800000 */
[----:B------:R-:W-:-:S04]  /*01e0*/  UIADD3 UR6, -UR6, 0x100000, URZ ;  /* 0x0010000006067890 */ /* 0x000fc8000fffe13f */
[----:B------:R-:W-:Y:S02]  /*01f0*/  USHF.L.U32 UR7, UR6, 0xb, URZ ;  /* 0x0000000b06077899 */ /* 0x000fe4000800063f */
[----:B------:R-:W-:Y:S02]  /*0200*/  USHF.L.U32 UR6, UR6, 0x1, URZ ;  /* 0x0000000106067899 */ /* 0x000fe4000800063f */
[----:B0-----:R-:W-:Y:S02]  /*0210*/  ULEA UR8, UR8, UR4, 0x18 ;  /* 0x0000000408087291 */ /* 0x001fe4000f8ec03f */
[----:B------:R-:W-:-:S04]  /*0220*/  UIADD3 UR4, -UR5, 0x100000, URZ ;  /* 0x0010000005047890 */ /* 0x000fc8000fffe13f */
[----:B------:R-:W-:Y:S02]  /*0230*/  USHF.L.U32 UR5, UR4, 0xb, URZ ;  /* 0x0000000b04057899 */ /* 0x000fe4000800063f */
[----:B------:R-:W-:Y:S01]  /*0240*/  USHF.L.U32 UR4, UR4, 0x1, URZ ;  /* 0x0000000104047899 */ /* 0x000fe2000800063f */
[----:B------:R-:W0:Y:S11]  /*0250*/  FENCE.VIEW.ASYNC.S ;  /* 0x00000000000073c6 */ /* 0x000e360000000000 */
[----:B0-----:R0:W1:Y:S01]  /*0260*/  SYNCS.EXCH.64 URZ, [UR8], UR4 ;  /* 0x00000004083f75b2 */ /* 0x0010620008000100 */
[----:B------:R0:W2:Y:S01]  /*0270*/  SYNCS.EXCH.64 URZ, [UR8+0x28], UR6 ;  /* 0x00002806083f75b2 */ /* 0x0000a20008000100 */
[----:B------:R0:W3:Y:S01]  /*0280*/  SYNCS.EXCH.64 URZ, [UR8+0x8], UR4 ;  /* 0x00000804083f75b2 */ /* 0x0000e20008000100 */
[----:B------:R0:W4:Y:S01]  /*0290*/  SYNCS.EXCH.64 URZ, [UR8+0x30], UR6 ;  /* 0x00003006083f75b2 */ /* 0x0001220008000100 */
[----:B------:R0:W0:Y:S01]  /*02a0*/  SYNCS.EXCH.64 URZ, [UR8+0x10], UR4 ;  /* 0x00001004083f75b2 */ /* 0x0000220008000100 */
[----:B------:R0:W0:Y:S01]  /*02b0*/  SYNCS.EXCH.64 URZ, [UR8+0x38], UR6 ;  /* 0x00003806083f75b2 */ /* 0x0000220008000100 */
[----:B------:R0:W0:Y:S01]  /*02c0*/  SYNCS.EXCH.64 URZ, [UR8+0x18], UR4 ;  /* 0x00001804083f75b2 */ /* 0x0000220008000100 */
[----:B------:R0:W0:Y:S01]  /*02d0*/  SYNCS.EXCH.64 URZ, [UR8+0x40], UR6 ;  /* 0x00004006083f75b2 */ /* 0x0000220008000100 */
[----:B------:R0:W0:Y:S01]  /*02e0*/  SYNCS.EXCH.64 URZ, [UR8+0x20], UR4 ;  /* 0x00002004083f75b2 */ /* 0x0000220008000100 */
[----:B------:R0:W0:Y:S01]  /*02f0*/  SYNCS.EXCH.64 URZ, [UR8+0x48], UR6 ;  /* 0x00004806083f75b2 */ /* 0x0000220008000100 */
[----:B------:R-:W-:Y:S01]  /*0300*/  NOP ;  /* 0x0000000000007918 */ /* 0x000fe20000000000 */
.L_x_2:
[----:B------:R-:W5:Y:S01]  /*0310*/  SHFL.IDX PT, R13, R2, RZ, 0x1f ;  /* 0x00001fff020d7589 */ /* 0x000f6200000e0000 */
[----:B------:R-:W1:Y:S01]  /*0320*/  S2UR UR12, SR_CTAID.X ;  /* 0x00000000000c79c3 */ /* 0x000e620000002500 */
[----:B------:R-:W-:Y:S02]  /*0330*/  LOP3.LUT R3, R3, 0xffffff80, RZ, 0xc0, !PT ;  /* 0xffffff8003037812 */ /* 0x000fe400078ec0ff */
[----:B------:R-:W-:Y:S01]  /*0340*/  ELECT P0, URZ, PT ;  /* 0x00000000003f782f */ /* 0x000fe20003800000 */
[----:B------:R2:W3:Y:S01]  /*0350*/  SHFL.IDX PT, R12, R2, RZ, 0x1f ;  /* 0x00001fff020c7589 */ /* 0x0004e200000e0000 */
[----:B------:R-:W-:Y:S01]  /*0360*/  ELECT P1, URZ, PT ;  /* 0x00000000003f782f */ /* 0x000fe20003820000 */
[----:B------:R-:W-:Y:S01]  /*0370*/  NOP ;  /* 0x0000000000007918 */ /* 0x000fe20000000000 */
[----:B------:R-:W-:Y:S01]  /*0380*/  IMAD.IADD R3, R4, 0x1, -R3 ;  /* 0x0000000104037824 */ /* 0x000fe200078e0a03 */
[----:B------:R-:W4:Y:S01]  /*0390*/  S2R R6, SR_CTAID.Y ;  /* 0x0000000000067919 */ /* 0x000f220000002600 */
[----:B0-----:R-:W-:Y:S01]  /*03a0*/  ULDC UR4, c[0x0][0x150] ;  /* 0x0000540000047ab9 */ /* 0x001fe20000000800 */
[----:B------:R-:W0:Y:S01]  /*03b0*/  LDC R14, c[0x0][0x144] ;  /* 0x00005100ff0e7b82 */ /* 0x000e220000000800 */
[----:B------:R-:W-:Y:S01]  /*03c0*/  UMOV UR11, 0x80 ;  /* 0x00000080000b7882 */ /* 0x000fe20000000000 */
[----:B------:R-:W-:Y:S01]  /*03d0*/  SHF.R.S32.HI R0, RZ, 0x1f, R3 ;  /* 0x0000001fff007819 */ /* 0x000fe20000011403 */
[----:B------:R-:W-:Y:S01]  /*03e0*/  NOP ;  /* 0x0000000000007918 */ /* 0x000fe20000000000 */
[C---:B------:R-:W-:Y:S01]  /*03f0*/  VIADD R35, R10.reuse, 0xffffffff ;  /* 0xffffffff0a237836 */ /* 0x040fe20000000000 */
[----:B------:R-:W-:Y:S01]  /*0400*/  ISETP.NE.AND P4, PT, R10, RZ, PT ;  /* 0x000000ff0a00720c */ /* 0x000fe20003f85270 */
[----:B------:R-:W-:Y:S01]  /*0410*/  IMAD.MOV.U32 R154, RZ, RZ, 0x1 ;  /* 0x00000001ff9a7424 */ /* 0x000fe200078e00ff */
[----:B------:R-:W-:Y:S01]  /*0420*/  LEA.HI R9, R0, R3, RZ, 0x3 ;  /* 0x0000000300097211 */ /* 0x000fe200078f18ff */
[----:B------:R-:W0:Y:S01]  /*0430*/  LDC R15, c[0x0][0x140] ;  /* 0x00005000ff0f7b82 */ /* 0x000e220000000800 */
[----:B------:R-:W-:-:S02]  /*0440*/  ISETP.GE.U32.AND P6, PT, R35, 0x2, PT ;  /* 0x000000022300780c */ /* 0x000fc40003fc6070 */
[--C-:B------:R-:W-:Y:S02]  /*0450*/  SHF.R.S32.HI R11, RZ, 0x3, R9.reuse ;  /* 0x00000003ff0b7819 */ /* 0x100fe40000011409 */
[----:B--2---:R-:W-:Y:S02]  /*0460*/  SHF.R.S32.HI R2, RZ, 0x1f, R9 ;  /* 0x0000001fff027819 */ /* 0x004fe40000011409 */
[----:B------:R-:W-:Y:S01]  /*0470*/  SHF.R.S32.HI R9, RZ, 0x1f, R8 ;  /* 0x0000001fff097819 */ /* 0x000fe20000011408 */
[----:B------:R-:W2:Y:S01]  /*0480*/  LDC R25, c[0x0][0x148] ;  /* 0x00005200ff197b82 */ /* 0x000ea20000000800 */
[----:B-----5:R-:W-:Y:S02]  /*0490*/  ISETP.NE.OR P0, PT, R13, RZ, !P0 ;  /* 0x000000ff0d00720c */ /* 0x020fe40004705670 */
[----:B-1----:R-:W-:Y:S02]  /*04a0*/  I2FP.F32.U32 R13, UR12 ;  /* 0x0000000c000d7c45 */ /* 0x002fe40008201000 */
[----:B------:R-:W-:-:S02]  /*04b0*/  LEA.HI R2, R2, R11, RZ, 0x2 ;  /* 0x0000000b02027211 */ /* 0x000fc400078f10ff */
[----:B------:R-:W-:Y:S01]  /*04c0*/  LEA.HI R9, R9, R8, RZ, 0x2 ;  /* 0x0000000809097211 */ /* 0x000fe200078f10ff */
[----:B------:R-:W-:Y:S01]  /*04d0*/  FMUL R13, R13, UR4 ;  /* 0x000000040d0d7c20 */ /* 0x000fe20008400000 */
[----:B---3--:R-:W-:Y:S01]  /*04e0*/  ISETP.NE.OR P1, PT, R12, RZ, !P1 ;  /* 0x000000ff0c00720c */ /* 0x008fe20004f25670 */
[----:B------:R-:W-:Y:S01]  /*04f0*/  ULDC UR4, c[0x0][0x154] ;  /* 0x0000550000047ab9 */ /* 0x000fe20000000800 */
[----:B------:R-:W-:Y:S02]  /*0500*/  LOP3.LUT R12, R2, 0xfffffffc, RZ, 0xc0, !PT ;  /* 0xfffffffc020c7812 */ /* 0x000fe400078ec0ff */
[----:B------:R-:W-:Y:S01]  /*0510*/  LOP3.LUT R9, R9, 0x3ffffffc, RZ, 0xc0, !PT ;  /* 0x3ffffffc09097812 */ /* 0x000fe200078ec0ff */
[----:B------:R-:W1:Y:S01]  /*0520*/  F2I.U32.TRUNC.NTZ R13, R13 ;  /* 0x0000000d000d7305 */ /* 0x000e62000020f000 */
[----:B------:R-:W-:Y:S01]  /*0530*/  VOTEU.ALL UP1, P0 ;  /* 0x00000000003f7886 */ /* 0x000fe20000020000 */
[----:B------:R-:W-:Y:S01]  /*0540*/  IMAD.IADD R12, R11, 0x1, -R12 ;  /* 0x000000010b0c7824 */ /* 0x000fe200078e0a0c */
[----:B----4-:R-:W-:Y:S01]  /*0550*/  I2FP.F32.U32 R11, R6 ;  /* 0x00000006000b7245 */ /* 0x010fe20000201000 */
[----:B------:R-:W-:Y:S01]  /*0560*/  IMAD.IADD R9, R8, 0x1, -R9 ;  /* 0x0000000108097824 */ /* 0x000fe200078e0a09 */
[----:B------:R-:W-:Y:S01]  /*0570*/  SHF.R.S32.HI R2, RZ, 0x1f, R5 ;  /* 0x0000001fff027819 */ /* 0x000fe20000011405 */
[----:B------:R-:W3:Y:S01]  /*0580*/  @!UP1 S2UR UR7, SR_CgaCtaId ;  /* 0x00000000000799c3 */ /* 0x000ee20000008800 */
[----:B------:R-:W-:Y:S01]  /*0590*/  @!UP1 UMOV UR6, 0x400 ;  /* 0x0000040000069882 */ /* 0x000fe20000000000 */
[----:B------:R-:W-:Y:S01]  /*05a0*/  IMAD R9, R9, 0x4, R12 ;  /* 0x0000000409097824 */ /* 0x000fe200078e020c */
[----:B------:R-:W-:Y:S01]  /*05b0*/  VOTEU.ALL UP2, P1 ;  /* 0x00000000003f7886 */ /* 0x000fe20000840000 */
[----:B------:R-:W-:Y:S01]  /*05c0*/  FMUL R11, R11, UR4 ;  /* 0x000000040b0b7c20 */ /* 0x000fe20008400000 */
[----:B------:R-:W-:Y:S01]  /*05d0*/  LEA.HI R2, R2, R5, RZ, 0x2 ;  /* 0x0000000502027211 */ /* 0x000fe200078f10ff */
[----:B------:R-:W-:Y:S01]  /*05e0*/  UMOV UR4, 0x20 ;  /* 0x0000002000047882 */ /* 0x000fe20000000000 */
[----:B------:R-:W-:Y:S01]  /*05f0*/  LEA.HI R8, R9, R9, RZ, 0x1 ;  /* 0x0000000909087211 */ /* 0x000fe200078f08ff */
[----:B------:R-:W4:Y:S01]  /*0600*/  @!UP2 S2UR UR10, SR_CgaCtaId ;  /* 0x00000000000aa9c3 */ /* 0x000f220000008800 */
[----:B-1----:R-:W-:Y:S01]  /*0610*/  IMAD.MOV R13, RZ, RZ, -R13 ;  /* 0x000000ffff0d7224 */ /* 0x002fe200078e0a0d */
[----:B------:R-:W1:Y:S01]  /*0620*/  F2I.U32.TRUNC.NTZ R11, R11 ;  /* 0x0000000b000b7305 */ /* 0x000e62000020f000 */
[----:B------:R-:W-:Y:S01]  /*0630*/  LOP3.LUT R8, R8, 0xfffffffe, RZ, 0xc0, !PT ;  /* 0xfffffffe08087812 */ /* 0x000fe200078ec0ff */
[----:B------:R-:W-:-:S04]  /*0640*/  @!UP1 UIADD3 UR4, -UR4, 0x100000, URZ ;  /* 0x0010000004049890 */ /* 0x000fc8000fffe13f */
[----:B------:R-:W-:Y:S02]  /*0650*/  @!UP1 USHF.L.U32 UR5, UR4, 0xb, URZ ;  /* 0x0000000b04059899 */ /* 0x000fe4000800063f */
[----:B------:R-:W-:Y:S01]  /*0660*/  @!UP1 USHF.L.U32 UR4, UR4, 0x1, URZ ;  /* 0x0000000104049899 */ /* 0x000fe2000800063f */
[----:B0-----:R-:W-:Y:S01]  /*0670*/  IMAD R21, R14, R13, UR12 ;  /* 0x0000000c0e157e24 */ /* 0x001fe2000f8e020d */
[----:B------:R-:W-:Y:S01]  /*0680*/  LOP3.LUT R2, R2, 0xfffffffc, RZ, 0xc0, !PT ;  /* 0xfffffffc02027812 */ /* 0x000fe200078ec0ff */
[----:B------:R-:W-:Y:S01]  /*0690*/  @!UP2 UMOV UR9, 0x400 ;  /* 0x000004000009a882 */ /* 0x000fe20000000000 */
[----:B------:R-:W-:Y:S01]  /*06a0*/  IMAD.IADD R8, R9, 0x1, -R8 ;  /* 0x0000000109087824 */ /* 0x000fe200078e0a08 */
[----:B------:R-:W-:Y:S01]  /*06b0*/  VOTEU.ALL UP3, P1 ;  /* 0x00000000003f7886 */ /* 0x000fe20000860000 */
[----:B------:R-:W-:Y:S01]  /*06c0*/  VOTEU.ALL UP4, P1 ;  /* 0x00000000003f7886 */ /* 0x000fe20000880000 */
[----:B------:R-:W-:Y:S01]  /*06d0*/  IMAD.IADD R5, R5, 0x1, -R2 ;  /* 0x0000000105057824 */ /* 0x000fe200078e0a02 */
[----:B------:R-:W-:Y:S01]  /*06e0*/  VOTEU.ALL UP5, P1 ;  /* 0x00000000003f7886 */ /* 0x000fe200008a0000 */
[----:B------:R-:W-:Y:S01]  /*06f0*/  ISETP.NE.AND P3, PT, R8, R21, PT ;  /* 0x000000150800720c */ /* 0x000fe20003f65270 */
[----:B------:R-:W-:Y:S01]  /*0700*/  IMAD.SHL.U32 R2, R9, 0x4, RZ ;  /* 0x0000000409027824 */ /* 0x000fe200078e00ff */
[----:B------:R-:W-:Y:S01]  /*0710*/  ISETP.EQ.U32.AND P2, PT, R15, 0x1, PT ;  /* 0x000000010f00780c */ /* 0x000fe20003f42070 */
[----:B---3--:R-:W-:Y:S01]  /*0720*/  @!UP1 ULEA UR8, UR7, UR6, 0x18 ;  /* 0x0000000607089291 */ /* 0x008fe2000f8ec03f */
[----:B-1----:R-:W-:Y:S01]  /*0730*/  IMAD.MOV R20, RZ, RZ, -R11 ;  /* 0x000000ffff147224 */ /* 0x002fe200078e0a0b */
[----:B------:R-:W-:-:S04]  /*0740*/  @!UP2 UIADD3 UR6, -UR11, 0x100000, URZ ;  /* 0x001000000b06a890 */ /* 0x000fc8000fffe13f */
[----:B------:R-:W-:Y:S02]  /*0750*/  @!UP2 USHF.L.U32 UR7, UR6, 0xb, URZ ;  /* 0x0000000b0607a899 */ /* 0x000fe4000800063f */
[----:B------:R-:W-:Y:S01]  /*0760*/  @!UP2 USHF.L.U32 UR6, UR6, 0x1, URZ ;  /* 0x000000010606a899 */ /* 0x000fe2000800063f */
[----:B------:R-:W-:Y:S01]  /*0770*/  LOP3.LUT R155, R9, 0xc, R2, 0x78, !PT ;  /* 0x0000000c099b7812 */ /* 0x000fe200078e7802 */
[----:B------:R-:W-:Y:S01]  /*0780*/  VOTEU.ALL UP0, P0 ;  /* 0x00000000003f7886 */ /* 0x000fe20000000000 */
[----:B------:R-:W-:Y:S01]  /*0790*/  VOTEU.ALL UP1, P0 ;  /* 0x00000000003f7886 */ /* 0x000fe20000020000 */
[----:B--2---:R-:W-:Y:S01]  /*07a0*/  IMAD R9, R25, R20, R6 ;  /* 0x0000001419097224 */ /* 0x004fe200078e0206 */
[----:B------:R-:W-:Y:S01]  /*07b0*/  LOP3.LUT P0, RZ, R3, 0x7, RZ, 0xc0, !PT ;  /* 0x0000000703ff7812 */ /* 0x000fe2000780c0ff */
[----:B----4-:R-:W-:Y:S01]  /*07c0*/  @!UP2 ULEA UR9, UR10, UR9, 0x18 ;  /* 0x000000090a09a291 */ /* 0x010fe2000f8ec03f */
[----:B------:R0:W1:Y:S01]  /*07d0*/  SHFL.IDX PT, R14, R7, RZ, 0x1f ;  /* 0x00001fff070e7589 */ /* 0x00006200000e0000 */
[----:B------:R-:W-:Y:S01]  /*07e0*/  VOTEU.ALL UP2, P1 ;  /* 0x00000000003f7886 */ /* 0x000fe20000840000 */
[----:B------:R-:W-:-:S02]  /*07f0*/  @P3 LEA.HI R2, R155, R155, RZ, 0x1 ;  /* 0x0000009b9b023211 */ /* 0x000fc400078f08ff */
[----:B------:R-:W2:Y:S02]  /*0800*/  FENCE.VIEW.ASYNC.S ;  /* 0x00000000000073c6 */ /* 0x000ea40000000000 */
[----:B--2---:R0:W2:Y:S01]  /*0810*/  @!UP0 SYNCS.EXCH.64 URZ, [UR8+0x80], UR4 ;  /* 0x00008004083f85b2 */ /* 0x0040a20008000100 */
[C---:B------:R-:W-:Y:S02]  /*0820*/  ISETP.NE.AND P1, PT, R5.reuse, 0x3, PT ;  /* 0x000000030500780c */ /* 0x040fe40003f25270 */
[----:B------:R-:W-:Y:S02]  /*0830*/  @P3 SHF.R.S32.HI R2, RZ, 0x1, R2 ;  /* 0x00000001ff023819 */ /* 0x000fe40000011402 */
[----:B------:R-:W-:Y:S02]  /*0840*/  ISETP.EQ.OR P1, PT, R5, RZ, !P1 ;  /* 0x000000ff0500720c */ /* 0x000fe40004f22670 */
[----:B------:R-:W-:Y:S02]  /*0850*/  @P3 ISETP.NE.AND P5, PT, R2, R9, PT ;  /* 0x000000090200320c */ /* 0x000fe40003fa5270 */
[----:B------:R-:W-:-:S02]  /*0860*/  ISETP.LT.U32.AND P0, PT, R155, 0x4, !P0 ;  /* 0x000000049b00780c */ /* 0x000fc40004701070 */
[----:B------:R-:W-:Y:S02]  /*0870*/  ISETP.EQ.AND P1, PT, R10, RZ, P1 ;  /* 0x000000ff0a00720c */ /* 0x000fe40000f22270 */
[----:B------:R-:W-:Y:S02]  /*0880*/  SEL R9, RZ, 0x1, !P0 ;  /* 0x00000001ff097807 */ /* 0x000fe40004000000 */
[----:B------:R-:W-:Y:S01]  /*0890*/  @P3 SEL R154, RZ, 0x1, P5 ;  /* 0x00000001ff9a3807 */ /* 0x000fe20002800000 */
[----:B------:R0:W3:Y:S01]  /*08a0*/  @!UP1 SYNCS.EXCH.64 URZ, [UR8+0x88], UR4 ;  /* 0x00008804083f95b2 */ /* 0x0000e20008000100 */
[----:B------:R-:W-:Y:S01]  /*08b0*/  NOP ;  /* 0x0000000000007918 */ /* 0x000fe20000000000 */
[----:B------:R-:W-:Y:S02]  /*08c0*/  SEL R16, RZ, 0x1, !P1 ;  /* 0x00000001ff107807 */ /* 0x000fe40004800000 */
[----:B------:R-:W-:Y:S02]  /*08d0*/  LOP3.LUT R154, R154, R9, RZ, 0xc0, !PT ;  /* 0x000000099a9a7212 */ /* 0x000fe400078ec0ff */
[----:B------:R-:W-:Y:S01]  /*08e0*/  SEL R16, R16, 0x2, P6 ;  /* 0x0000000210107807 */ /* 0x000fe20003000000 */
[----:B------:R0:W4:Y:S01]  /*08f0*/  @!UP2 SYNCS.EXCH.64 URZ, [UR9+0x60], UR6 ;  /* 0x00006006093fa5b2 */ /* 0x0001220008000100 */
[----:B------:R0:W0:Y:S01]  /*0900*/  @!UP3 SYNCS.EXCH.64 URZ, [UR9+0x68], UR6 ;  /* 0x00006806093fb5b2 */ /* 0x0000220008000100 */
[----:B------:R0:W0:Y:S01]  /*0910*/  @!UP4 SYNCS.EXCH.64 URZ, [UR9+0x70], UR6 ;  /* 0x00007006093fc5b2 */ /* 0x0000220008000100 */
[----:B------:R0:W0:Y:S01]  /*0920*/  @!UP5 SYNCS.EXCH.64 URZ, [UR9+0x78], UR6 ;  /* 0x00007806093fd5b2 */ /* 0x0000220008000100 */
[----:B------:R-:W-:Y:S01]  /*0930*/  NOP ;  /* 0x0000000000007918 */ /* 0x000fe20000000000 */
[----:B-12---:R-:W-:Y:S05]  /*0940*/  @!P2 BRA `(.L_x_3) ;  /* 0x000000000008a947 */ /* 0x006fea0003800000 */
[----:B0--34-:R-:W-:Y:S01]  /*0950*/  UCGABAR_ARV ;  /* 0x00000000000079c7 */ /* 0x019fe20008000000 */
[----:B------:R-:W-:Y:S05]  /*0960*/  BRA `(.L_x_4) ;  /* 0x0000000000047947 */ /* 0x000fea0003800000 */
.L_x_3:
[----:B0--34-:R-:W-:Y:S01]  /*0970*/  NOP ;  /* 0x0000000000007918 */ /* 0x019fe20000000000 */
.L_x_4:
[----:B------:R-:W-:Y:S01]  /*0980*/  ULDC.64 UR4, c[0x0][0x598] ;  /* 0x0001660000047ab9 */ /* 0x000fe20000000a00 */
[----:B------:R-:W-:Y:S01]  /*0990*/  ULDC.64 UR36, c[0x0][0x208] ;  /* 0x0000820000247ab9 */ /* 0x000fe20000000a00 */
[----:B------:R-:W-:-:S04]  /*09a0*/  ISETP.NE.U32.AND P0, PT, RZ, UR4, PT ;  /* 0x00000004ff007c0c */ /* 0x000fc8000bf05070 */
[----:B------:R-:W-:-:S13]  /*09b0*/  ISETP.NE.AND.EX P0, PT, RZ, UR5, PT, P0 ;  /* 0x00000005ff007c0c */ /* 0x000fda000bf05300 */
[----:B------:R-:W-:Y:S05]  /*09c0*/  @!P0 BRA `(.L_x_5) ;  /* 0x00000000001c8947 */ /* 0x000fea0003800000 */
[----:B------:R-:W0:Y:S02]  /*09d0*/  LDC.64 R8, c[0x0][0x598] ;  /* 0x00016600ff087b82 */ /* 0x000e240000000a00 */
[----:B0-----:R-:W2:Y:S02]  /*09e0*/  LDG.E.64 R8, desc[UR36][R8.64] ;  /* 0x0000002408087981 */ /* 0x001ea4000c1e1b00 */
[----:B--2---:R-:W-:-:S04]  /*09f0*/  ISETP.NE.U32.AND P0, PT, R8, RZ, PT ;  /* 0x000000ff0800720c */ /* 0x004fc80003f05070 */
[----:B------:R-:W-:-:S13]  /*0a00*/  ISETP.NE.AND.EX P0, PT, R9, RZ, PT, P0 ;  /* 0x000000ff0900720c */ /* 0x000fda0003f05300 */
[----:B------:R-:W-:Y:S05]  /*0a10*/  @!P0 BRA `(.L_x_5) ;  /* 0x0000000000088947 */ /* 0x000fea0003800000 */
[----:B------:R0:W5:Y:S01]  /*0a20*/  LD.E R153, desc[UR36][R8.64] ;  /* 0x0000002408997980 */ /* 0x000162000c101900 */
[----:B------:R-:W-:Y:S05]  /*0a30*/  BRA `(.L_x_6) ;  /* 0x0000000000247947 */ /* 0x000fea0003800000 */
.L_x_5:
[----:B------:R-:W-:Y:S02]  /*0a40*/  ULDC.64 UR4, c[0x0][0x588] ;  /* 0x0001620000047ab9 */ /* 0x000fe40000000a00 */
[----:B------:R-:W-:-:S04]  /*0a50*/  ISETP.NE.U32.AND P0, PT, RZ, UR4, PT ;  /* 0x00000004ff007c0c */ /* 0x000fc8000bf05070 */
[----:B------:R-:W-:-:S13]  /*0a60*/  ISETP.NE.AND.EX P0, PT, RZ, UR5, PT, P0 ;  /* 0x00000005ff007c0c */ /* 0x000fda000bf05300 */
[----:B------:R-:W-:Y:S05]  /*0a70*/  @!P0 BRA `(.L_x_7) ;  /* 0x00000000000c8947 */ /* 0x000fea0003800000 */
[----:B------:R-:W0:Y:S02]  /*0a80*/  LDC.64 R8, c[0x0][0x588] ;  /* 0x00016200ff087b82 */ /* 0x000e240000000a00 */
[----:B0-----:R1:W5:Y:S01]  /*0a90*/  LDG.E R153, desc[UR36][R8.64] ;  /* 0x0000002408997981 */ /* 0x001362000c1e1900 */
[----:B------:R-:W-:Y:S05]  /*0aa0*/  BRA `(.L_x_6) ;  /* 0x0000000000087947 */ /* 0x000fea0003800000 */
.L_x_7:
[----:B------:R-:W-:Y:S02]  /*0ab0*/  ULDC UR4, c[0x0][0x580] ;  /* 0x0001600000047ab9 */ /* 0x000fe40000000800 */
[----:B------:R-:W-:-:S07]  /*0ac0*/  IMAD.U32 R153, RZ, RZ, UR4 ;  /* 0x00000004ff997e24 */ /* 0x000fce000f8e00ff */
.L_x_6:
[----:B------:R-:W-:Y:S02]  /*0ad0*/  ULDC.64 UR4, c[0x0][0x5a0] ;  /* 0x0001680000047ab9 */ /* 0x000fe40000000a00 */
[----:B------:R-:W-:-:S04]  /*0ae0*/  ISETP.NE.U32.AND P0, PT, RZ, UR4, PT ;  /* 0x00000004ff007c0c */ /* 0x000fc8000bf05070 */
[----:B------:R-:W-:-:S13]  /*0af0*/  ISETP.NE.AND.EX P0, PT, RZ, UR5, PT, P0 ;  /* 0x00000005ff007c0c */ /* 0x000fda000bf05300 */
[----:B------:R-:W-:Y:S05]  /*0b00*/  @!P0 BRA `(.L_x_8) ;  /* 0x00000000001c8947 */ /* 0x000fea0003800000 */
[----:B01----:R-:W0:Y:S02]  /*0b10*/  LDC.64 R8, c[0x0][0x5a0] ;  /* 0x00016800ff087b82 */ /* 0x003e240000000a00 */
[----:B0-----:R-:W2:Y:S02]  /*0b20*/  LDG.E.64 R8, desc[UR36][R8.64] ;  /* 0x0000002408087981 */ /* 0x001ea4000c1e1b00 */
[----:B--2---:R-:W-:-:S04]  /*0b30*/  ISETP.NE.U32.AND P0, PT, R8, RZ, PT ;  /* 0x000000ff0800720c */ /* 0x004fc80003f05070 */
[----:B------:R-:W-:-:S13]  /*0b40*/  ISETP.NE.AND.EX P0, PT, R9, RZ, PT, P0 ;  /* 0x000000ff0900720c */ /* 0x000fda0003f05300 */
[----:B------:R-:W-:Y:S05]  /*0b50*/  @!P0 BRA `(.L_x_8) ;  /* 0x0000000000088947 */ /* 0x000fea0003800000 */
[----:B------:R0:W5:Y:S01]  /*0b60*/  LD.E R152, desc[UR36][R8.64] ;  /* 0x0000002408987980 */ /* 0x000162000c101900 */
[----:B------:R-:W-:Y:S05]  /*0b70*/  BRA `(.L_x_9) ;  /* 0x0000000000247947 */ /* 0x000fea0003800000 */
.L_x_8:
[----:B------:R-:W-:Y:S02]  /*0b80*/  ULDC.64 UR4, c[0x0][0x590] ;  /* 0x0001640000047ab9 */ /* 0x000fe40000000a00 */
[----:B------:R-:W-:-:S04]  /*0b90*/  ISETP.NE.U32.AND P0, PT, RZ, UR4, PT ;  /* 0x00000004ff007c0c */ /* 0x000fc8000bf05070 */
[----:B------:R-:W-:-:S13]  /*0ba0*/  ISETP.NE.AND.EX P0, PT, RZ, UR5, PT, P0 ;  /* 0x00000005ff007c0c */ /* 0x000fda000bf05300 */
[----:B------:R-:W-:Y:S05]  /*0bb0*/  @!P0 BRA `(.L_x_10) ;  /* 0x00000000000c8947 */ /* 0x000fea0003800000 */
[----:B01----:R-:W0:Y:S02]  /*0bc0*/  LDC.64 R8, c[0x0][0x590] ;  /* 0x00016400ff087b82 */ /* 0x003e240000000a00 */
[----:B0-----:R1:W5:Y:S01]  /*0bd0*/  LDG.E R152, desc[UR36][R8.64] ;  /* 0x0000002408987981 */ /* 0x001362000c1e1900 */
[----:B------:R-:W-:Y:S05]  /*0be0*/  BRA `(.L_x_9) ;  /* 0x0000000000087947 */ /* 0x000fea0003800000 */
.L_x_10:
[----:B------:R-:W-:Y:S02]  /*0bf0*/  ULDC UR4, c[0x0][0x584] ;  /* 0x0001610000047ab9 */ /* 0x000fe40000000800 */
[----:B------:R-:W-:-:S07]  /*0c00*/  IMAD.U32 R152, RZ, RZ, UR4 ;  /* 0x00000004ff987e24 */ /* 0x000fce000f8e00ff */
.L_x_9:
[----:B------:R-:W2:Y:S01]  /*0c10*/  LDC R2, c[0x0][0x65c] ;  /* 0x00019700ff027b82 */ /* 0x000ea20000000800 */
[----:B------:R-:W-:Y:S01]  /*0c20*/  ULDC UR6, c[0x0][0x28c] ;  /* 0x0000a30000067ab9 */ /* 0x000fe20000000800 */
[----:B------:R-:W-:Y:S01]  /*0c30*/  ISETP.NE.AND P0, PT, R10, 0x2, PT ;  /* 0x000000020a00780c */ /* 0x000fe20003f05270 */
[----:B------:R-:W-:Y:S01]  /*0c40*/  UIADD3 UR6, UR6, 0x7f, URZ ;  /* 0x0000007f06067890 */ /* 0x000fe2000fffe03f */
[----:B01----:R-:W-:Y:S01]  /*0c50*/  IMAD.U32 R8, RZ, RZ, UR12 ;  /* 0x0000000cff087e24 */ /* 0x003fe2000f8e00ff */
[----:B------:R-:W-:Y:S01]  /*0c60*/  UMOV UR38, URZ ;  /* 0x0000003f00267c82 */ /* 0x000fe20008000000 */
[----:B------:R-:W-:Y:S01]  /*0c70*/  IMAD.MOV.U32 R9, RZ, RZ, RZ ;  /* 0x000000ffff097224 */ /* 0x000fe200078e00ff */
[----:B------:R-:W-:Y:S01]  /*0c80*/  USHF.R.S32.HI UR7, URZ, 0x1f, UR6 ;  /* 0x0000001f3f077899 */ /* 0x000fe20008011406 */
[----:B------:R-:W-:Y:S01]  /*0c90*/  UMOV UR39, URZ ;  /* 0x0000003f00277c82 */ /* 0x000fe20008000000 */
[----:B------:R-:W-:Y:S02]  /*0ca0*/  ULDC.64 UR8, c[0x0][0x650] ;  /* 0x0001940000087ab9 */ /* 0x000fe40000000a00 */
[----:B------:R-:W-:-:S04]  /*0cb0*/  ULEA.HI UR7, UR7, UR6, URZ, 0x7 ;  /* 0x0000000607077291 */ /* 0x000fc8000f8f383f */
[----:B------:R-:W-:Y:S01]  /*0cc0*/  USHF.R.S32.HI UR40, URZ, 0x7, UR7 ;  /* 0x000000073f287899 */ /* 0x000fe20008011407 */
[----:B--2---:R-:W-:-:S13]  /*0cd0*/  ISETP.NE.AND P1, PT, R2, 0x1, PT ;  /* 0x000000010200780c */ /* 0x004fda0003f25270 */
[----:B------:R-:W0:Y:S01]  /*0ce0*/  @P1 LDC R19, c[0x0][0x10] ;  /* 0x00000400ff131b82 */ /* 0x000e220000000800 */
[----:B------:R-:W-:Y:S02]  /*0cf0*/  @P1 IMAD.MOV.U32 R7, RZ, RZ, RZ ;  /* 0x000000ffff071224 */ /* 0x000fe400078e00ff */
[----:B------:R-:W-:-:S05]  /*0d00*/  @P1 IMAD.MOV.U32 R17, RZ, RZ, RZ ;  /* 0x000000ffff111224 */ /* 0x000fca00078e00ff */
[----:B------:R-:W1:Y:S01]  /*0d10*/  @!P1 LDC R11, c[0x0][0xc] ;  /* 0x00000300ff0b9b82 */ /* 0x000e620000000800 */
[----:B------:R-:W-:Y:S01]  /*0d20*/  ULDC UR4, c[0x0][0xc] ;  /* 0x0000030000047ab9 */ /* 0x000fe20000000800 */
[----:B------:R-:W-:Y:S02]  /*0d30*/  ULDC UR5, c[0x0][0x10] ;  /* 0x0000040000057ab9 */ /* 0x000fe40000000800 */
[----:B------:R-:W-:-:S04]  /*0d40*/  UIMAD.WIDE.U32 UR4, UR4, UR5, URZ ;  /* 0x00000005040472a5 */ /* 0x000fc8000f8e003f */
[----:B------:R-:W2:Y:S01]  /*0d50*/  LDC R2, c[0x0][0x14] ;  /* 0x00000500ff027b82 */ /* 0x000ea20000000800 */
[----:B0-----:R-:W-:-:S04]  /*0d60*/  @P1 IMAD.WIDE.U32 R18, R19, UR12, R6 ;  /* 0x0000000c13121c25 */ /* 0x001fc8000f8e0006 */
[----:B------:R-:W-:Y:S02]  /*0d70*/  @P1 IMAD.IADD R17, R19, 0x1, R17 ;  /* 0x0000000113111824 */ /* 0x000fe400078e0211 */
[----:B-1----:R-:W-:-:S04]  /*0d80*/  @!P1 IMAD.WIDE.U32 R8, R6, R11, R8 ;  /* 0x0000000b06089225 */ /* 0x002fc800078e0008 */
[----:B------:R-:W-:Y:S02]  /*0d90*/  @!P1 IMAD.MOV.U32 R18, RZ, RZ, R8 ;  /* 0x000000ffff129224 */ /* 0x000fe400078e0008 */
[----:B------:R-:W-:Y:S02]  /*0da0*/  @!P1 IMAD.MOV.U32 R17, RZ, RZ, R9 ;  /* 0x000000ffff119224 */ /* 0x000fe400078e0009 */
[----:B--2---:R-:W-:-:S04]  /*0db0*/  IMAD.WIDE.U32 R12, R2, UR4, RZ ;  /* 0x00000004020c7c25 */ /* 0x004fc8000f8e00ff */
[----:B------:R-:W-:Y:S01]  /*0dc0*/  IMAD R23, R2, UR5, RZ ;  /* 0x0000000502177c24 */ /* 0x000fe2000f8e02ff */
[----:B------:R0:W-:Y:S03]  /*0dd0*/  STL.64 [R1], R12 ;  /* 0x0000000c01007387 */ /* 0x0001e60000100a00 */
[----:B------:R-:W-:Y:S01]  /*0de0*/  IMAD.IADD R23, R13, 0x1, R23 ;  /* 0x000000010d177824 */ /* 0x000fe200078e0217 */
[----:B------:R-:W-:Y:S06]  /*0df0*/  @P0 BRA `(.L_x_11) ;  /* 0x0000000000200947 */ /* 0x000fec0003800000 */
[----:B------:R-:W-:Y:S01]  /*0e00*/  UISETP.GE.U32.AND UP0, UPT, UR40, 0x5, UPT ;  /* 0x000000052800788c */ /* 0x000fe2000bf06070 */
[----:B------:R-:W-:Y:S01]  /*0e10*/  IADD3 R18, P0, R18, R12, RZ ;  /* 0x0000000c12127210 */ /* 0x000fe20007f1e0ff */
[----:B------:R-:W-:Y:S01]  /*0e20*/  UIMAD.WIDE.U32 UR4, UR40, -0x33333333, URZ ;  /* 0xcccccccd280478a5 */ /* 0x000fe2000f8e003f */
[----:B------:R-:W-:-:S03]  /*0e30*/  UMOV UR39, URZ ;  /* 0x0000003f00277c82 */ /* 0x000fc60008000000 */
[----:B------:R-:W-:Y:S01]  /*0e40*/  USHF.R.U32.HI UR4, URZ, 0x2, UR5 ;  /* 0x000000023f047899 */ /* 0x000fe20008011605 */
[----:B------:R-:W-:-:S03]  /*0e50*/  IMAD.X R17, R23, 0x1, R17, P0 ;  /* 0x0000000117117824 */ /* 0x000fc600000e0611 */
[----:B------:R-:W-:Y:S02]  /*0e60*/  UIMAD UR38, UR4, -0x5, UR40 ;  /* 0xfffffffb042678a4 */ /* 0x000fe4000f8e0228 */
[----:B------:R-:W-:-:S12]  /*0e70*/  @UP0 ULOP3.LUT UR39, UR4, 0x1, URZ, 0xc0, !UPT ;  /* 0x0000000104270892 */ /* 0x000fd8000f8ec03f */
.L_x_11:
[----:B------:R-:W-:Y:S01]  /*0e80*/  ISETP.GE.U32.AND P0, PT, R18, UR8, PT ;  /* 0x0000000812007c0c */ /* 0x000fe2000bf06070 */
[----:B------:R-:W-:Y:S01]  /*0e90*/  IMAD.MOV.U32 R19, RZ, RZ, -0x1 ;  /* 0xffffffffff137424 */ /* 0x000fe200078e00ff */
[----:B------:R-:W-:Y:S01]  /*0ea0*/  PRMT R8, RZ, 0x7610, R8 ;  /* 0x00007610ff087816 */ /* 0x000fe20000000008 */
[----:B------:R-:W-:Y:S01]  /*0eb0*/  IMAD.MOV.U32 R22, RZ, RZ, -0x1 ;  /* 0xffffffffff167424 */ /* 0x000fe200078e00ff */
[----:B------:R-:W-:Y:S01]  /*0ec0*/  ISETP.GE.U32.AND.EX P0, PT, R17, UR9, PT, P0 ;  /* 0x0000000911007c0c */ /* 0x000fe2000bf06100 */
[----:B------:R-:W-:-:S12]  /*0ed0*/  IMAD.MOV.U32 R2, RZ, RZ, -0x1 ;  /* 0xffffffffff027424 */ /* 0x000fd800078e00ff */
[----:B------:R-:W-:Y:S05]  /*0ee0*/  @P0 BRA `(.L_x_12) ;  /* 0x00000004002c0947 */ /* 0x000fea0003800000 */
[----:B------:R-:W1:Y:S01]  /*0ef0*/  LDC.64 R26, c[0x0][0x628] ;  /* 0x00018a00ff1a7b82 */ /* 0x000e620000000a00 */
[----:B------:R-:W-:Y:S02]  /*0f00*/  IMAD.MOV.U32 R8, RZ, RZ, R18 ;  /* 0x000000ffff087224 */ /* 0x000fe400078e0012 */
[----:B------:R-:W-:-:S05]  /*0f10*/  IMAD.MOV.U32 R9, RZ, RZ, R17 ;  /* 0x000000ffff097224 */ /* 0x000fca00078e0011 */
[----:B------:R-:W2:Y:S08]  /*0f20*/  LDC R2, c[0x0][0x630] ;  /* 0x00018c00ff027b82 */ /* 0x000eb00000000800 */
[----:B------:R-:W3:Y:S01]  /*0f30*/  LDC.64 R28, c[0x0][0x620] ;  /* 0x00018800ff1c7b82 */ /* 0x000ee20000000a00 */
[----:B-1----:R-:W-:-:S04]  /*0f40*/  ISETP.NE.U32.AND P0, PT, R26, RZ, PT ;  /* 0x000000ff1a00720c */ /* 0x002fc80003f05070 */
[----:B------:R-:W-:-:S13]  /*0f50*/  ISETP.NE.AND.EX P0, PT, R27, RZ, PT, P0 ;  /* 0x000000ff1b00720c */ /* 0x000fda0003f05300 */
[----:B--23--:R-:W-:Y:S05]  /*0f60*/  @!P0 BRA `(.L_x_13) ;  /* 0x0000000000288947 */ /* 0x00cfea0003800000 */
[----:B0-----:R-:W0:Y:S02]  /*0f70*/  LDC R13, c[0x0][0x634] ;  /* 0x00018d00ff0d7b82 */ /* 0x001e240000000800 */
[----:B0-----:R-:W-:-:S05]  /*0f80*/  IADD3 R13, P0, R18, R13, RZ ;  /* 0x0000000d120d7210 */ /* 0x001fca0007f1e0ff */
[----:B------:R-:W-:-:S04]  /*0f90*/  IMAD.X R15, RZ, RZ, R17, P0 ;  /* 0x000000ffff0f7224 */ /* 0x000fc800000e0611 */
[----:B------:R-:W-:-:S04]  /*0fa0*/  IMAD.WIDE.U32 R8, R15, R26, RZ ;  /* 0x0000001a0f087225 */ /* 0x000fc800078e00ff */
[----:B------:R-:W-:-:S04]  /*0fb0*/  IMAD.WIDE.U32 R10, P0, R13, R27, R8 ;  /* 0x0000001b0d0a7225 */ /* 0x000fc80007800008 */
[----:B------:R-:W-:-:S04]  /*0fc0*/  IMAD.WIDE.U32 R8, R13, R26, RZ ;  /* 0x0000001a0d087225 */ /* 0x000fc800078e00ff */
[----:B------:R-:W-:Y:S01]  /*0fd0*/  IMAD.X R13, RZ, RZ, RZ, P0 ;  /* 0x000000ffff0d7224 */ /* 0x000fe200000e06ff */
[----:B------:R-:W-:Y:S01]  /*0fe0*/  IADD3 RZ, P0, R9, R10, RZ ;  /* 0x0000000a09ff7210 */ /* 0x000fe20007f1e0ff */
[----:B------:R-:W-:-:S04]  /*0ff0*/  IMAD.MOV.U32 R12, RZ, RZ, R11 ;  /* 0x000000ffff0c7224 */ /* 0x000fc800078e000b */
[----:B------:R-:W-:-:S08]  /*1000*/  IMAD.WIDE.U32.X R8, R15, R27, R12, P0 ;  /* 0x0000001b0f087225 */ /* 0x000fd000000e040c */
.L_x_13:
[----:B------:R-:W1:Y:S01]  /*1010*/  LDC.64 R32, c[0x0][0x640] ;  /* 0x00019000ff207b82 */ /* 0x000e620000000a00 */
[-C--:B------:R-:W-:Y:S01]  /*1020*/  SHF.R.U64 R30, R8, R2.reuse, R9 ;  /* 0x00000002081e7219 */ /* 0x080fe20000001209 */
[----:B------:R-:W-:Y:S01]  /*1030*/  IMAD.MOV.U32 R19, RZ, RZ, R17 ;  /* 0x000000ffff137224 */ /* 0x000fe200078e0011 */
[----:B------:R-:W-:Y:S01]  /*1040*/  SHF.R.U32.HI R2, RZ, R2, R9 ;  /* 0x00000002ff027219 */ /* 0x000fe20000011609 */
[----:B------:R-:W-:Y:S01]  /*1050*/  IMAD.MOV.U32 R26, RZ, RZ, 0x1 ;  /* 0x00000001ff1a7424 */ /* 0x000fe200078e00ff */
[----:B------:R-:W-:-:S03]  /*1060*/  IADD3 R11, P0, RZ, -R30, RZ ;  /* 0x8000001eff0b7210 */ /* 0x000fc60007f1e0ff */
[----:B------:R-:W2:Y:S02]  /*1070*/  LDC R10, c[0x0][0x618] ;  /* 0x00018600ff0a7b82 */ /* 0x000ea40000000800 */
[----:B------:R-:W-:-:S04]  /*1080*/  IMAD.X R9, RZ, RZ, ~R2, P0 ;  /* 0x000000ffff097224 */ /* 0x000fc800000e0e02 */
[-C--:B------:R-:W-:Y:S02]  /*1090*/  IMAD R2, R9, R28.reuse, RZ ;  /* 0x0000001c09027224 */ /* 0x080fe400078e02ff */
[----:B0-----:R-:W0:Y:S01]  /*10a0*/  LDC R13, c[0x0][0x608] ;  /* 0x00018200ff0d7b82 */ /* 0x001e220000000800 */
[----:B------:R-:W-:-:S04]  /*10b0*/  IMAD.WIDE.U32 R8, R11, R28, R18 ;  /* 0x0000001c0b087225 */ /* 0x000fc800078e0012 */
[----:B------:R-:W-:Y:S02]  /*10c0*/  IMAD R11, R11, R29, R2 ;  /* 0x0000001d0b0b7224 */ /* 0x000fe400078e0202 */
[----:B------:R-:W-:Y:S01]  /*10d0*/  IMAD.MOV.U32 R2, RZ, RZ, -0x1 ;  /* 0xffffffffff027424 */ /* 0x000fe200078e00ff */
[----:B------:R-:W3:Y:S01]  /*10e0*/  LDC R31, c[0x0][0x658] ;  /* 0x00019600ff1f7b82 */ /* 0x000ee20000000800 */
[----:B------:R-:W-:Y:S01]  /*10f0*/  IMAD.IADD R9, R9, 0x1, R11 ;  /* 0x0000000109097824 */ /* 0x000fe200078e020b */
[----:B-1----:R-:W-:-:S04]  /*1100*/  ISETP.NE.U32.AND P0, PT, R32, RZ, PT ;  /* 0x000000ff2000720c */ /* 0x002fc80003f05070 */
[----:B------:R-:W-:Y:S02]  /*1110*/  ISETP.NE.AND.EX P0, PT, R33, RZ, PT, P0 ;  /* 0x000000ff2100720c */ /* 0x000fe40003f05300 */
[----:B------:R-:W1:Y:S01]  /*1120*/  LDC R29, c[0x0][0x600] ;  /* 0x00018000ff1d7b82 */ /* 0x000e620000000800 */
[-CC-:B--2---:R-:W-:Y:S02]  /*1130*/  SHF.R.U64 R27, R8, R10.reuse, R9.reuse ;  /* 0x0000000a081b7219 */ /* 0x184fe40000001209 */
[----:B------:R-:W-:-:S05]  /*1140*/  SHF.R.U32.HI R8, RZ, R10, R9 ;  /* 0x0000000aff087219 */ /* 0x000fca0000011609 */
[----:B------:R-:W2:Y:S01]  /*1150*/  LDC R22, c[0x0][0x648] ;  /* 0x00019200ff167b82 */ /* 0x000ea20000000800 */
[-CC-:B0-----:R-:W-:Y:S02]  /*1160*/  SHF.R.U64 R34, R27, R13.reuse, R8.reuse ;  /* 0x0000000d1b227219 */ /* 0x181fe40000001208 */
[----:B------:R-:W-:-:S05]  /*1170*/  SHF.R.U32.HI R8, RZ, R13, R8 ;  /* 0x0000000dff087219 */ /* 0x000fca0000011608 */
[----:B------:R-:W0:Y:S01]  /*1180*/  LDC R24, c[0x0][0x638] ;  /* 0x00018e00ff187b82 */ /* 0x000e220000000800 */
[-CC-:B---3--:R-:W-:Y:S02]  /*1190*/  SHF.R.U64 R36, R34, R31.reuse, R8.reuse ;  /* 0x0000001f22247219 */ /* 0x188fe40000001208 */
[-C--:B------:R-:W-:Y:S02]  /*11a0*/  SHF.L.U32 R2, R2, R31.reuse, RZ ;  /* 0x0000001f02027219 */ /* 0x080fe400000006ff */
[----:B------:R-:W-:Y:S01]  /*11b0*/  SHF.R.U32.HI R9, RZ, R31, R8 ;  /* 0x0000001fff097219 */ /* 0x000fe20000011608 */
[----:B------:R-:W-:Y:S01]  /*11c0*/  IMAD.MOV.U32 R8, RZ, RZ, R36 ;  /* 0x000000ffff087224 */ /* 0x000fe200078e0024 */
[----:B------:R-:W-:Y:S01]  /*11d0*/  LOP3.LUT R15, RZ, R2, RZ, 0x33, !PT ;  /* 0x00000002ff0f7212 */ /* 0x000fe200078e33ff */
[----:B------:R-:W3:Y:S01]  /*11e0*/  LDC R28, c[0x0][0x610] ;  /* 0x00018400ff1c7b82 */ /* 0x000ee20000000800 */
[----:B------:R-:W-:Y:S05]  /*11f0*/  @!P0 BRA `(.L_x_14) ;  /* 0x0000000000288947 */ /* 0x000fea0003800000 */
[----:B------:R-:W4:Y:S02]  /*1200*/  LDC R13, c[0x0][0x64c] ;  /* 0x00019300ff0d7b82 */ /* 0x000f240000000800 */
[----:B----4-:R-:W-:-:S05]  /*1210*/  IADD3 R13, P0, R36, R13, RZ ;  /* 0x0000000d240d7210 */ /* 0x010fca0007f1e0ff */
        /* <DEDUP_REMOVED lines=8> */
.L_x_14:
[----:B--2---:R-:W-:Y:S01]  /*12a0*/  SHF.R.U64 R7, R8, R22, R9 ;  /* 0x0000001608077219 */ /* 0x004fe20000001209 */
[----:B-1----:R-:W-:Y:S01]  /*12b0*/  VIADD R8, R29, 0xffffffff ;  /* 0xffffffff1d087836 */ /* 0x002fe20000000000 */
[----:B------:R-:W-:Y:S01]  /*12c0*/  SHF.L.U32 R2, R26, R31, RZ ;  /* 0x0000001f1a027219 */ /* 0x000fe200000006ff */
[----:B------:R-:W-:Y:S01]  /*12d0*/  @P1 IMAD R21, R25, R20, R6 ;  /* 0x0000001419151224 */ /* 0x000fe200078e0206 */
[----:B------:R-:W-:Y:S01]  /*12e0*/  LOP3.LUT R15, R34, R15, RZ, 0xc0, !PT ;  /* 0x0000000f220f7212 */ /* 0x000fe200078ec0ff */
[----:B------:R-:W-:Y:S01]  /*12f0*/  IMAD.MOV R9, RZ, RZ, -R7 ;  /* 0x000000ffff097224 */ /* 0x000fe200078e0a07 */
[----:B------:R-:W-:-:S03]  /*1300*/  LOP3.LUT R8, R27, R8, RZ, 0xc0, !PT ;  /* 0x000000081b087212 */ /* 0x000fc600078ec0ff */
[----:B------:R-:W-:Y:S02]  /*1310*/  IMAD R6, R2, R7, R15 ;  /* 0x0000000702067224 */ /* 0x000fe400078e020f */
[----:B0-----:R-:W-:Y:S02]  /*1320*/  IMAD R2, R9, R24, R36 ;  /* 0x0000001809027224 */ /* 0x001fe400078e0224 */
[----:B---3--:R-:W-:Y:S02]  /*1330*/  IMAD R19, R6, R28, R21 ;  /* 0x0000001c06137224 */ /* 0x008fe400078e0215 */
[----:B------:R-:W-:Y:S02]  /*1340*/  IMAD R2, R2, R29, R8 ;  /* 0x0000001d02027224 */ /* 0x000fe400078e0208 */
[----:B------:R-:W-:-:S03]  /*1350*/  IMAD.MOV.U32 R6, RZ, RZ, 0x1 ;  /* 0x00000001ff067424 */ /* 0x000fc600078e00ff */
[----:B------:R-:W-:Y:S02]  /*1360*/  SEL R22, R2, R19, !P1 ;  /* 0x0000001302167207 */ /* 0x000fe40004800000 */
[----:B------:R-:W-:Y:S01]  /*1370*/  SEL R19, R19, R2, !P1 ;  /* 0x0000000213137207 */ /* 0x000fe20004800000 */
[----:B------:R-:W-:Y:S01]  /*1380*/  IMAD.MOV.U32 R2, RZ, RZ, R30 ;  /* 0x000000ffff027224 */ /* 0x000fe200078e001e */
[----:B------:R-:W-:-:S07]  /*1390*/  PRMT R8, R6, 0x7610, R8 ;  /* 0x0000761006087816 */ /* 0x000fce0000000008 */
.L_x_12:
[----:B------:R-:W-:Y:S05]  /*13a0*/  @!P2 BRA `(.L_x_15) ;  /* 0x00000000000ca947 */ /* 0x000fea0003800000 */
[----:B------:R-:W-:Y:S01]  /*13b0*/  UCGABAR_WAIT ;  /* 0x0000000000007dc7 */ /* 0x000fe20008000000 */
[----:B------:R-:W-:Y:S01]  /*13c0*/  CCTL.IVALL ;  /* 0x00000000ff00798f */ /* 0x000fe20002000000 */
[----:B------:R-:W-:Y:S05]  /*13d0*/  BRA `(.L_x_16) ;  /* 0x0000000000047947 */ /* 0x000fea0003800000 */
.L_x_15:
[----:B------:R-:W-:Y:S06]  /*13e0*/  BAR.SYNC.DEFER_BLOCKING 0x0 ;  /* 0x0000000000007b1d */ /* 0x000fec0000010000 */
.L_x_16:
[----:B------:R-:W-:Y:S05]  /*13f0*/  @!P4 BRA `(.L_x_17) ;  /* 0x000000780020c947 */ /* 0x000fea0003800000 */
[----:B------:R-:W-:-:S13]  /*1400*/  ISETP.GT.U32.AND P0, PT, R35, 0x1, PT ;  /* 0x000000012300780c */ /* 0x000fda0003f04070 */
[----:B------:R-:W-:Y:S05]  /*1410*/  @P0 EXIT ;  /* 0x000000000000094d */ /* 0x000fea0003800000 */
.L_x_18:
[----:B------:R-:W-:-:S08]  /*1420*/  NOP ;  /* 0x0000000000007918 */ /* 0x000fd00000000000 */
[----:B------:R-:W1:Y:S02]  /*1430*/  USETMAXREG.TRY_ALLOC.CTAPOOL UP0, 0xe8 ;  /* 0x000000e8000079c8 */ /* 0x000e640008000600 */
[----:B-1----:R-:W-:-:S13]  /*1440*/  PLOP3.LUT P0, PT, PT, PT, UP0, 0x80, 0x0 ;  /* 0x000000000000781c */ /* 0x002fda0003f0f008 */
[----:B------:R-:W-:Y:S05]  /*1450*/  @!P0 BRA `(.L_x_18) ;  /* 0xfffffffc00f08947 */ /* 0x000fea000383ffff */
[----:B------:R-:W-:-:S13]  /*1460*/  LOP3.LUT P0, RZ, R8, 0xff, RZ, 0xc0, !PT ;  /* 0x000000ff08ff7812 */ /* 0x000fda000780c0ff */
[----:B------:R-:W-:Y:S05]  /*1470*/  @!P0 EXIT ;  /* 0x000000000000894d */ /* 0x000fea0003800000 */
[----:B------:R-:W1:Y:S01]  /*1480*/  S2UR UR4, SR_CgaCtaId ;  /* 0x00000000000479c3 */ /* 0x000e620000008800 */
[----:B------:R-:W-:Y:S01]  /*1490*/  VIADD R14, R14, 0xffffffff ;  /* 0xffffffff0e0e7836 */ /* 0x000fe20000000000 */
[CC--:B------:R-:W-:Y:S01]  /*14a0*/  LEA.HI R4, R0.reuse, R3.reuse, RZ, 0x2 ;  /* 0x0000000300047211 */ /* 0x0c0fe200078f10ff */
[----:B------:R-:W-:Y:S01]  /*14b0*/  UMOV UR41, 0x400 ;  /* 0x0000040000297882 */ /* 0x000fe20000000000 */
[----:B------:R-:W-:Y:S01]  /*14c0*/  LEA.HI R0, R0, R3, RZ, 0x5 ;  /* 0x0000000300007211 */ /* 0x000fe200078f28ff */
[----:B------:R-:W-:Y:S01]  /*14d0*/  UISETP.LT.AND UP0, UPT, UR40, 0x1, UPT ;  /* 0x000000012800788c */ /* 0x000fe2000bf01270 */
[----:B------:R-:W-:Y:S01]  /*14e0*/  R2UR UR42, R14 ;  /* 0x000000000e2a72ca */ /* 0x000fe200000e0000 */
[----:B------:R-:W-:Y:S01]  /*14f0*/  ULDC UR5, c[0x0][0x284] ;  /* 0x0000a10000057ab9 */ /* 0x000fe20000000800 */
[--C-:B------:R-:W-:Y:S01]  /*1500*/  SHF.R.S32.HI R156, RZ, 0x2, R4.reuse ;  /* 0x00000002ff9c7819 */ /* 0x100fe20000011404 */
[----:B------:R-:W-:Y:S01]  /*1510*/  USEL UR43, UR40, 0x1, UP0 ;  /* 0x00000001282b7887 */ /* 0x000fe20008000000 */
[----:B------:R-:W-:Y:S01]  /*1520*/  SHF.R.S32.HI R5, RZ, 0x1f, R4 ;  /* 0x0000001fff057819 */ /* 0x000fe20000011404 */
[----:B------:R-:W-:Y:S01]  /*1530*/  USHF.L.U32 UR44, UR40, 0x1, URZ ;  /* 0x00000001282c7899 */ /* 0x000fe2000800063f */
[----:B------:R-:W-:Y:S01]  /*1540*/  LOP3.LUT R158, R4, 0xfffffffc, RZ, 0xc0, !PT ;  /* 0xfffffffc049e7812 */ /* 0x000fe200078ec0ff */
[----:B------:R-:W-:Y:S01]  /*1550*/  UIADD3 UR43, -UR43, UR40, URZ ;  /* 0x000000282b2b7290 */ /* 0x000fe2000fffe13f */
[----:B------:R-:W-:-:S02]  /*1560*/  LEA.HI R5, R5, R156, RZ, 0x3 ;  /* 0x0000009c05057211 */ /* 0x000fc400078f18ff */
[----:B------:R-:W-:Y:S01]  /*1570*/  ISETP.NE.AND P0, PT, R14, RZ, PT ;  /* 0x000000ff0e00720c */ /* 0x000fe20003f05270 */
[----:B------:R-:W-:Y:S01]  /*1580*/  IMAD.IADD R158, R3, 0x1, -R158 ;  /* 0x00000001039e7824 */ /* 0x000fe200078e0a9e */
[----:B------:R-:W-:Y:S01]  /*1590*/  LOP3.LUT R5, R5, 0xfffffff8, RZ, 0xc0, !PT ;  /* 0xfffffff805057812 */ /* 0x000fe200078ec0ff */
[----:B------:R-:W-:Y:S01]  /*15a0*/  USHF.L.U32 UR42, UR42, 0x3, URZ ;  /* 0x000000032a2a7899 */ /* 0x000fe2000800063f */
[----:B------:R-:W-:-:S03]  /*15b0*/  SEL R165, RZ, 0x1, P0 ;  /* 0x00000001ffa57807 */ /* 0x000fc60000000000 */
[----:B------:R-:W-:Y:S01]  /*15c0*/  IMAD.IADD R156, R156, 0x1, -R5 ;  /* 0x000000019c9c7824 */ /* 0x000fe200078e0a05 */
[----:B-1----:R-:W-:Y:S01]  /*15d0*/  ULEA UR41, UR4, UR41, 0x18 ;  /* 0x0000002904297291 */ /* 0x002fe2000f8ec03f */
[----:B------:R-:W-:Y:S01]  /*15e0*/  SHF.R.S32.HI R5, RZ, 0x5, R0 ;  /* 0x00000005ff057819 */ /* 0x000fe20000011400 */
[----:B------:R-:W-:Y:S02]  /*15f0*/  IMAD.U32 R160, RZ, RZ, UR42 ;  /* 0x0000002affa07e24 */ /* 0x000fe4000f8e00ff */
[----:B------:R-:W-:Y:S01]  /*1600*/  UIADD3 UR45, UR41, 0x60, URZ ;  /* 0x00000060292d7890 */ /* 0x000fe2000fffe03f */
[--C-:B------:R-:W-:Y:S01]  /*1610*/  SHF.R.S32.HI R157, RZ, 0x1f, R156.reuse ;  /* 0x0000001fff9d7819 */ /* 0x100fe2000001149c */
[C-C-:B------:R-:W-:Y:S01]  /*1620*/  IMAD R163, R5.reuse, -0x10, -R156.reuse ;  /* 0xfffffff005a37824 */ /* 0x140fe200078e0a9c */
[C---:B------:R-:W-:Y:S02]  /*1630*/  LOP3.LUT R162, R160.reuse, 0x8, RZ, 0xc0, !PT ;  /* 0x00000008a0a27812 */ /* 0x040fe400078ec0ff */
[----:B------:R-:W-:Y:S01]  /*1640*/  LOP3.LUT R160, R160, 0x8, RZ, 0xc, !PT ;  /* 0x00000008a0a07812 */ /* 0x000fe200078e0cff */
[----:B------:R-:W-:Y:S01]  /*1650*/  IMAD.U32 R159, RZ, RZ, UR45 ;  /* 0x0000002dff9f7e24 */ /* 0x000fe2000f8e00ff */
[----:B------:R-:W-:Y:S01]  /*1660*/  LOP3.LUT R162, R162, 0x18, RZ, 0x3c, !PT ;  /* 0x00000018a2a27812 */ /* 0x000fe200078e3cff */
[----:B------:R-:W-:-:S04]  /*1670*/  IMAD.WIDE R156, R5, 0x10, R156 ;  /* 0x00000010059c7825 */ /* 0x000fc800078e029c */
[----:B------:R-:W-:Y:S02]  /*1680*/  VIADD R161, R159, UR42 ;  /* 0x0000002a9fa17c36 */ /* 0x000fe40008000000 */
[----:B------:R-:W-:-:S07]  /*1690*/  VIADD R163, R163, UR5 ;  /* 0x00000005a3a37c36 */ /* 0x000fce0008000000 */
.L_x_298:
[----:B------:R-:W-:Y:S01]  /*16a0*/  SHF.L.U32 R0, R165, 0x1f, RZ ;  /* 0x0000001fa5007819 */ /* 0x000fe200000006ff */
[----:B------:R-:W-:Y:S02]  /*16b0*/  ULDC UR4, c[0x0][0x28c] ;  /* 0x0000a30000047ab9 */ /* 0x000fe40000000800 */
[----:B------:R-:W-:Y:S01]  /*16c0*/  ISETP.LT.AND P1, PT, RZ, UR4, PT ;  /* 0x00000004ff007c0c */ /* 0x000fe2000bf21270 */
[----:B-1----:R-:W1:Y:S02]  /*16d0*/  SYNCS.PHASECHK.TRANS64.TRYWAIT P0, [R159+UR42], R0 ;  /* 0x000000009f0075a7 */ /* 0x002e64000800016a */
[----:B-1-34-:R-:W-:Y:S10]  /*16e0*/  @!P0 BRA `(.L_x_19) ;  /* 0x0000008400d88947 */ /* 0x01aff40003800000 */
.L_x_321:
[----:B------:R-:W-:Y:S05]  /*16f0*/  @P1 BRA `(.L_x_20) ;  /* 0x0000000000401947 */ /* 0x000fea0003800000 */
[----:B-1----:R-:W-:Y:S01]  /*1700*/  MOV R0, 0x0 ;  /* 0x0000000000007802 */ /* 0x002fe20000000f00 */
[----:B------:R-:W-:Y:S01]  /*1710*/  ULDC.64 UR4, c[0x4][0x68] ;  /* 0x01001a0000047ab9 */ /* 0x000fe20000000a00 */
[----:B------:R-:W-:Y:S01]  /*1720*/  ULDC.64 UR6, c[0x4][0x8] ;  /* 0x0100020000067ab9 */ /* 0x000fe20000000a00 */
[----:B------:R-:W-:Y:S01]  /*1730*/  IMAD.U32 R4, RZ, RZ, UR4 ;  /* 0x00000004ff047e24 */ /* 0x000fe2000f8e00ff */
[----:B------:R1:W2:Y:S01]  /*1740*/  LDC.64 R14, c[0x4][R0] ;  /* 0x01000000000e7b82 */ /* 0x0002a20000000a00 */
[----:B------:R-:W-:Y:S01]  /*1750*/  IMAD.U32 R5, RZ, RZ, UR5 ;  /* 0x00000005ff057e24 */ /* 0x000fe2000f8e00ff */
[----:B------:R-:W-:Y:S01]  /*1760*/  ULDC.64 UR4, c[0x4][0x70] ;  /* 0x01001c0000047ab9 */ /* 0x000fe20000000a00 */
[----:B------:R-:W-:Y:S02]  /*1770*/  IMAD.U32 R10, RZ, RZ, UR6 ;  /* 0x00000006ff0a7e24 */ /* 0x000fe4000f8e00ff */
[----:B------:R-:W-:Y:S02]  /*1780*/  IMAD.U32 R6, RZ, RZ, UR4 ;  /* 0x00000004ff067e24 */ /* 0x000fe4000f8e00ff */
[----:B------:R-:W-:-:S02]  /*1790*/  IMAD.U32 R7, RZ, RZ, UR5 ;  /* 0x00000005ff077e24 */ /* 0x000fc4000f8e00ff */
[----:B------:R-:W-:Y:S02]  /*17a0*/  IMAD.U32 R11, RZ, RZ, UR7 ;  /* 0x00000007ff0b7e24 */ /* 0x000fe4000f8e00ff */
[----:B------:R-:W-:Y:S02]  /*17b0*/  IMAD.MOV.U32 R8, RZ, RZ, 0x1e1 ;  /* 0x000001e1ff087424 */ /* 0x000fe400078e00ff */
[----:B0-----:R-:W-:Y:S02]  /*17c0*/  IMAD.MOV.U32 R12, RZ, RZ, 0x1 ;  /* 0x00000001ff0c7424 */ /* 0x001fe400078e00ff */
[----:B-1----:R-:W-:-:S07]  /*17d0*/  IMAD.MOV.U32 R13, RZ, RZ, RZ ;  /* 0x000000ffff0d7224 */ /* 0x002fce00078e00ff */
[----:B------:R-:W-:-:S07]  /*17e0*/  LEPC R20, `(.L_x_20) ;  /* 0x000000001014794e */ /* 0x000fce0000000000 */
[----:B--2--5:R-:W-:Y:S05]  /*17f0*/  CALL.ABS.NOINC R14 ;  /* 0x000000000e007343 */ /* 0x024fea0003c00000 */
.L_x_20:
[----:B-1----:R-:W-:-:S04]  /*1800*/  LOP3.LUT R0, R16, 0x1, RZ, 0xfc, !PT ;  /* 0x0000000110007812 */ /* 0x002fc800078efcff */
[----:B------:R-:W-:-:S13]  /*1810*/  ISETP.NE.AND P0, PT, R0, 0x3, PT ;  /* 0x000000030000780c */ /* 0x000fda0003f05270 */
[----:B------:R-:W-:Y:S05]  /*1820*/  @!P0 BRA `(.L_x_21) ;  /* 0x0000000000048947 */ /* 0x000fea0003800000 */
[----:B------:R-:W-:Y:S01]  /*1830*/  BPT.TRAP 0x1 ;  /* 0x000000040000795c */ /* 0x000fe20000300000 */
.L_x_21:
[----:B------:R-:W-:Y:S02]  /*1840*/  IMAD.U32 R3, RZ, RZ, UR38 ;  /* 0x00000026ff037e24 */ /* 0x000fe4000f8e00ff */
[----:B------:R-:W-:-:S03]  /*1850*/  IMAD.U32 R0, RZ, RZ, UR39 ;  /* 0x00000027ff007e24 */ /* 0x000fc6000f8e00ff */
[----:B------:R-:W-:Y:S02]  /*1860*/  LEA R3, R3, UR41, 0x3 ;  /* 0x0000002903037c11 */ /* 0x000fe4000f8e18ff */
[----:B------:R-:W-:-:S04]  /*1870*/  SHF.L.U32 R0, R0, 0x1f, RZ ;  /* 0x0000001f00007819 */ /* 0x000fc800000006ff */
[----:B------:R1:W2:Y:S01]  /*1880*/  SYNCS.PHASECHK.TRANS64.TRYWAIT P1, [R3+URZ], R0 ;  /* 0x00000000030075a7 */ /* 0x0002a2000802017f */
[----:B------:R-:W-:Y:S05]  /*1890*/  @!P0 BRA `(.L_x_22) ;  /* 0x0000000000048947 */ /* 0x000fea0003800000 */
[----:B------:R-:W-:Y:S01]  /*18a0*/  BPT.TRAP 0x1 ;  /* 0x000000040000795c */ /* 0x000fe20000300000 */
.L_x_22:
[----:B------:R-:W-:-:S05]  /*18b0*/  IMAD.U32 R4, RZ, RZ, UR43 ;  /* 0x0000002bff047e24 */ /* 0x000fca000f8e00ff */
[----:B------:R-:W-:Y:S01]  /*18c0*/  ISETP.GE.AND P2, PT, R4, 0x1, PT ;  /* 0x000000010400780c */ /* 0x000fe20003f46270 */
[----:B--2---:R-:W-:-:S12]  /*18d0*/  @P1 BRA `(.L_x_23) ;  /* 0x0000000000081947 */ /* 0x004fd80003800000 */
[----:B------:R-:W2:Y:S02]  /*18e0*/  SYNCS.PHASECHK.TRANS64.TRYWAIT P1, [R3+URZ], R0 ;  /* 0x00000000030075a7 */ /* 0x000ea4000802017f */
[----:B--2---:R-:W-:Y:S05]  /*18f0*/  @!P1 BRA `(.L_x_24) ;  /* 0x0000008400689947 */ /* 0x004fea0003800000 */
.L_x_23:
[----:B------:R-:W-:Y:S05]  /*1900*/  WARPSYNC.ALL ;  /* 0x0000000000007948 */ /* 0x000fea0003800000 */
[----:B------:R-:W-:Y:S01]  /*1910*/  UIADD3 UR4, UR41, 0x180, URZ ;  /* 0x0000018029047890 */ /* 0x000fe2000fffe03f */
[----:B------:R-:W-:Y:S01]  /*1920*/  WARPGROUP.ARRIVE ;  /* 0x00000000000079c5 */ /* 0x000fe20000000000 */
[----:B------:R-:W-:Y:S02]  /*1930*/  UIADD3 UR5, UR41, 0xa180, URZ ;  /* 0x0000a18029057890 */ /* 0x000fe4000fffe03f */
[----:B------:R-:W-:Y:S02]  /*1940*/  USHF.R.U32.HI UR4, URZ, 0x4, UR4 ;  /* 0x000000043f047899 */ /* 0x000fe40008011604 */
[----:B------:R-:W-:-:S02]  /*1950*/  USHF.R.U32.HI UR5, URZ, 0x4, UR5 ;  /* 0x000000043f057899 */ /* 0x000fc40008011605 */
[----:B------:R-:W-:Y:S02]  /*1960*/  ULOP3.LUT UR4, UR4, 0x3fff, URZ, 0xc0, !UPT ;  /* 0x00003fff04047892 */ /* 0x000fe4000f8ec03f */
[----:B------:R-:W-:Y:S02]  /*1970*/  ULOP3.LUT UR5, UR5, 0x3fff, URZ, 0xc0, !UPT ;  /* 0x00003fff05057892 */ /* 0x000fe4000f8ec03f */
[----:B------:R-:W-:Y:S02]  /*1980*/  ULOP3.LUT UR8, UR4, 0x10000, URZ, 0xfc, !UPT ;  /* 0x0001000004087892 */ /* 0x000fe4000f8efc3f */
[----:B------:R-:W-:Y:S02]  /*1990*/  ULOP3.LUT UR9, UR5, 0x10000, URZ, 0xfc, !UPT ;  /* 0x0001000005097892 */ /* 0x000fe4000f8efc3f */
[----:B------:R-:W-:Y:S02]  /*19a0*/  ULEA UR10, UR38, UR8, 0x9 ;  /* 0x00000008260a7291 */ /* 0x000fe4000f8e483f */
[----:B------:R-:W-:Y:S01]  /*19b0*/  ULEA UR11, UR38, UR9, 0xb ;  /* 0x00000009260b7291 */ /* 0x000fe2000f8e583f */
[----:B------:R-:W-:Y:S01]  /*19c0*/  UMOV UR5, 0x40000040 ;  /* 0x4000004000057882 */ /* 0x000fe20000000000 */
[----:B------:R-:W-:-:S03]  /*19d0*/  UMOV UR7, 0x40000040 ;  /* 0x4000004000077882 */ /* 0x000fc60000000000 */
[----:B------:R-:W-:Y:S02]  /*19e0*/  UMOV UR4, UR10 ;  /* 0x0000000a00047c82 */ /* 0x000fe40008000000 */
[----:B------:R-:W-:Y:S02]  /*19f0*/  UMOV UR6, UR11 ;  /* 0x0000000b00067c82 */ /* 0x000fe40008000000 */
[----:B------:R-:W-:Y:S01]  /*1a00*/  IGMMA.64x256x32.S8.S8 R24, gdesc[UR4], RZ, !UPT, gsb0 ;  /* 0x06600000041879f1 */ /* 0x000fe2000c0410ff */
[----:B------:R-:W-:Y:S02]  /*1a10*/  UIADD3 UR4, UR10, 0x2, URZ ;  /* 0x000000020a047890 */ /* 0x000fe4000fffe03f */
[----:B------:R-:W-:Y:S01]  /*1a20*/  UIADD3 UR6, UR11, 0x2, URZ ;  /* 0x000000020b067890 */ /* 0x000fe2000fffe03f */
[----:B------:R-:W-:Y:S01]  /*1a30*/  UMOV UR5, 0x40000040 ;  /* 0x4000004000057882 */ /* 0x000fe20000000000 */
[----:B------:R-:W-:Y:S01]  /*1a40*/  UMOV UR7, 0x40000040 ;  /* 0x4000004000077882 */ /* 0x000fe20000000000 */
[----:B------:R-:W-:-:S02]  /*1a50*/  WARPGROUP.DEPBAR.LE gsb0, 0x0 ;  /* 0x00008000000079c5 */ /* 0x000fc40000010000 */
[----:B------:R-:W-:-:S06]  /*1a60*/  WARPGROUP.ARRIVE ;  /* 0x00000000000079c5 */ /* 0x000fcc0000000000 */
[----:B------:R-:W-:Y:S01]  /*1a70*/  IGMMA.64x256x32.S8.S8 R24, gdesc[UR4], R24, gsb0 ;  /* 0x06600000041879f1 */ /* 0x000fe20008041018 */
[----:B------:R-:W-:Y:S02]  /*1a80*/  UIADD3 UR4, UR10, 0x4, URZ ;  /* 0x000000040a047890 */ /* 0x000fe4000fffe03f */
[----:B------:R-:W-:Y:S01]  /*1a90*/  UIADD3 UR6, UR11, 0x4, URZ ;  /* 0x000000040b067890 */ /* 0x000fe2000fffe03f */
[----:B------:R-:W-:Y:S01]  /*1aa0*/  UMOV UR5, 0x40000040 ;  /* 0x4000004000057882 */ /* 0x000fe20000000000 */
[----:B------:R-:W-:Y:S01]  /*1ab0*/  UMOV UR7, 0x40000040 ;  /* 0x4000004000077882 */ /* 0x000fe20000000000 */
[----:B------:R-:W-:Y:S02]  /*1ac0*/  WARPGROUP.DEPBAR.LE gsb0, 0x0 ;  /* 0x00008000000079c5 */ /* 0x000fe40000010000 */
        /* <DEDUP_REMOVED lines=8> */
[----:B------:R-:W-:Y:S03]  /*1b50*/  IGMMA.64x256x32.S8.S8 R24, gdesc[UR4], R24, gsb0 ;  /* 0x06600000041879f1 */ /* 0x000fe60008041018 */
[----:B------:R-:W-:Y:S02]  /*1b60*/  WARPGROUP.DEPBAR.LE gsb0, 0x0 ;  /* 0x00008000000079c5 */ /* 0x000fe40000010000 */
[----:B------:R-:W-:Y:S05]  /*1b70*/  @!P2 BRA `(.L_x_25) ;  /* 0x000000040014a947 */ /* 0x000fea0003800000 */
[----:B------:R-:W-:Y:S01]  /*1b80*/  UIADD3 UR4, UR38, 0x1, URZ ;  /* 0x0000000126047890 */ /* 0x000fe2000fffe03f */
[----:B-12---:R-:W-:Y:S02]  /*1b90*/  IMAD.U32 R0, RZ, RZ, UR43 ;  /* 0x0000002bff007e24 */ /* 0x006fe4000f8e00ff */
[----:B------:R-:W-:Y:S01]  /*1ba0*/  IMAD.U32 R3, RZ, RZ, UR38 ;  /* 0x00000026ff037e24 */ /* 0x000fe2000f8e00ff */
[----:B------:R-:W-:-:S04]  /*1bb0*/  UISETP.NE.AND UP0, UPT, UR4, 0x5, UPT ;  /* 0x000000050400788c */ /* 0x000fc8000bf05270 */
[----:B------:R-:W-:Y:S02]  /*1bc0*/  USEL UR5, URZ, 0x1, UP0 ;  /* 0x000000013f057887 */ /* 0x000fe40008000000 */
[----:B------:R-:W-:Y:S02]  /*1bd0*/  USEL UR10, UR4, URZ, UP0 ;  /* 0x0000003f040a7287 */ /* 0x000fe40008000000 */
[----:B------:R-:W-:-:S06]  /*1be0*/  ULOP3.LUT UR5, UR39, UR5, URZ, 0x3c, !UPT ;  /* 0x0000000527057292 */ /* 0x000fcc000f8e3c3f */
[----:B------:R-:W-:-:S07]  /*1bf0*/  IMAD.U32 R6, RZ, RZ, UR5 ;  /* 0x00000005ff067e24 */ /* 0x000fce000f8e00ff */
.L_x_32:
[----:B------:R-:W-:Y:S05]  /*1c00*/  @!P0 BRA `(.L_x_26) ;  /* 0x0000000000048947 */ /* 0x000fea0003800000 */
[----:B------:R-:W-:Y:S01]  /*1c10*/  BPT.TRAP 0x1 ;  /* 0x000000040000795c */ /* 0x000fe20000300000 */
.L_x_26:
[----:B------:R-:W-:Y:S01]  /*1c20*/  ULEA UR4, UR10, UR41, 0x3 ;  /* 0x000000290a047291 */ /* 0x000fe2000f8e183f */
[----:B------:R-:W-:-:S08]  /*1c30*/  SHF.L.U32 R4, R6, 0x1f, RZ ;  /* 0x0000001f06047819 */ /* 0x000fd000000006ff */
[----:B------:R1:W2:Y:S01]  /*1c40*/  SYNCS.PHASECHK.TRANS64.TRYWAIT P1, [UR4], R4 ;  /* 0x00000004ff0075a7 */ /* 0x0002a20008020144 */
[----:B------:R-:W-:Y:S05]  /*1c50*/  @!P0 BRA `(.L_x_27) ;  /* 0x0000000000048947 */ /* 0x000fea0003800000 */
[----:B------:R-:W-:Y:S01]  /*1c60*/  BPT.TRAP 0x1 ;  /* 0x000000040000795c */ /* 0x000fe20000300000 */
.L_x_27:
[----:B--2---:R-:W-:Y:S05]  /*1c70*/  @P1 BRA `(.L_x_28) ;  /* 0x0000000000081947 */ /* 0x004fea0003800000 */
[----:B------:R-:W2:Y:S02]  /*1c80*/  SYNCS.PHASECHK.TRANS64.TRYWAIT P1, [UR4], R4 ;  /* 0x00000004ff0075a7 */ /* 0x000ea40008020144 */
[----:B--2---:R-:W-:Y:S05]  /*1c90*/  @!P1 BRA `(.L_x_29) ;  /* 0x0000008000949947 */ /* 0x004fea0003800000 */
.L_x_28:
[----:B------:R-:W-:Y:S01]  /*1ca0*/  ULEA UR11, UR10, UR8, 0x9 ;  /* 0x000000080a0b7291 */ /* 0x000fe2000f8e483f */
[----:B------:R-:W-:Y:S01]  /*1cb0*/  WARPGROUP.ARRIVE ;  /* 0x00000000000079c5 */ /* 0x000fe20000000000 */
[----:B------:R-:W-:Y:S01]  /*1cc0*/  ULEA UR12, UR10, UR9, 0xb ;  /* 0x000000090a0c7291 */ /* 0x000fe2000f8e583f */
[----:B------:R-:W-:Y:S01]  /*1cd0*/  UMOV UR5, 0x40000040 ;  /* 0x4000004000057882 */ /* 0x000fe20000000000 */
[----:B------:R-:W-:-:S03]  /*1ce0*/  UMOV UR7, 0x40000040 ;  /* 0x4000004000077882 */ /* 0x000fc60000000000 */
[----:B------:R-:W-:Y:S02]  /*1cf0*/  UMOV UR4, UR11 ;  /* 0x0000000b00047c82 */ /* 0x000fe40008000000 */
[----:B------:R-:W-:Y:S02]  /*1d00*/  UMOV UR6, UR12 ;  /* 0x0000000c00067c82 */ /* 0x000fe40008000000 */
[----:B------:R-:W-:Y:S01]  /*1d10*/  IGMMA.64x256x32.S8.S8 R24, gdesc[UR4], R24, gsb0 ;  /* 0x06600000041879f1 */ /* 0x000fe20008041018 */
        /* <DEDUP_REMOVED lines=23> */
[----:B------:R-:W-:Y:S01]  /*1e90*/  BPT.TRAP 0x1 ;  /* 0x000000040000795c */ /* 0x000fe20000300000 */
.L_x_30:
[----:B------:R-:W-:-:S13]  /*1ea0*/  ISETP.NE.AND P1, PT, R154, RZ, PT ;  /* 0x000000ff9a00720c */ /* 0x000fda0003f25270 */
[----:B-12---:R-:W-:-:S05]  /*1eb0*/  @P1 LEA R4, R3, UR41, 0x3 ;  /* 0x0000002903041c11 */ /* 0x006fca000f8e18ff */
[----:B------:R-:W-:-:S05]  /*1ec0*/  @P1 VIADD R4, R4, 0x28 ;  /* 0x0000002804041836 */ /* 0x000fca0000000000 */
[----:B------:R-:W-:-:S04]  /*1ed0*/  @P1 PRMT R4, R155, 0x654, R4 ;  /* 0x000006549b041816 */ /* 0x000fc80000000004 */
[----:B------:R1:W-:Y:S01]  /*1ee0*/  @P1 SYNCS.ARRIVE.TRANS64.RED.A1T0 RZ, [R4+URZ], RZ ;  /* 0x000000ff04ff19a7 */ /* 0x0003e2000810043f */
[----:B------:R-:W-:-:S13]  /*1ef0*/  ISETP.GT.U32.AND P1, PT, R16, 0x1, PT ;  /* 0x000000011000780c */ /* 0x000fda0003f24070 */
[----:B-1----:R-:W-:Y:S05]  /*1f00*/  @P1 BRA `(.L_x_31) ;  /* 0x0000000000041947 */ /* 0x002fea0003800000 */
[----:B------:R-:W-:Y:S01]  /*1f10*/  BPT.TRAP 0x1 ;  /* 0x000000040000795c */ /* 0x000fe20000300000 */
.L_x_31:
[----:B------:R-:W-:Y:S01]  /*1f20*/  UIADD3 UR10, UR10, 0x1, URZ ;  /* 0x000000010a0a7890 */ /* 0x000fe2000fffe03f */
[C---:B------:R-:W-:Y:S01]  /*1f30*/  ISETP.GT.AND P2, PT, R0.reuse, 0x1, PT ;  /* 0x000000010000780c */ /* 0x040fe20003f44270 */
[----:B------:R-:W-:Y:S02]  /*1f40*/  VIADD R3, R3, 0x1 ;  /* 0x0000000103037836 */ /* 0x000fe40000000000 */
[----:B------:R-:W-:Y:S01]  /*1f50*/  UISETP.NE.AND UP0, UPT, UR10, 0x5, UPT ;  /* 0x000000050a00788c */ /* 0x000fe2000bf05270 */
[----:B------:R-:W-:Y:S02]  /*1f60*/  VIADD R0, R0, 0xffffffff ;  /* 0xffffffff00007836 */ /* 0x000fe40000000000 */
[C---:B------:R-:W-:Y:S01]  /*1f70*/  ISETP.NE.AND P1, PT, R3.reuse, 0x5, PT ;  /* 0x000000050300780c */ /* 0x040fe20003f25270 */
[----:B------:R-:W-:Y:S02]  /*1f80*/  USEL UR4, URZ, 0x1, UP0 ;  /* 0x000000013f047887 */ /* 0x000fe40008000000 */
[----:B------:R-:W-:Y:S01]  /*1f90*/  USEL UR10, UR10, URZ, UP0 ;  /* 0x0000003f0a0a7287 */ /* 0x000fe20008000000 */
[----:B------:R-:W-:-:S03]  /*1fa0*/  SEL R3, R3, RZ, P1 ;  /* 0x000000ff03037207 */ /* 0x000fc60000800000 */
[----:B------:R-:W-:Y:S01]  /*1fb0*/  LOP3.LUT R6, R6, UR4, RZ, 0x3c, !PT ;  /* 0x0000000406067c12 */ /* 0x000fe2000f8e3cff */
[----:B------:R-:W-:Y:S07]  /*1fc0*/  @P2 BRA `(.L_x_32) ;  /* 0xfffffffc000c2947 */ /* 0x000fee000383ffff */
.L_x_25:
[----:B-12---:R-:W1:Y:S01]  /*1fd0*/  LDC R0, c[0x0][0x28c] ;  /* 0x0000a300ff007b82 */ /* 0x006e620000000800 */
[----:B------:R2:W-:Y:S01]  /*1fe0*/  SYNCS.ARRIVE.TRANS64.A1T0 RZ, [R160+UR45], RZ ;  /* 0x000000ffa0ff79a7 */ /* 0x0005e2000810002d */
[----:B-1----:R-:W-:-:S13]  /*1ff0*/  ISETP.GE.AND P1, PT, R0, 0x1, PT ;  /* 0x000000010000780c */ /* 0x002fda0003f26270 */
[----:B--2---:R-:W-:Y:S05]  /*2000*/  @!P1 BRA `(.L_x_33) ;  /* 0x0000000000449947 */ /* 0x004fea0003800000 */
[----:B------:R-:W-:Y:S05]  /*2010*/  @!P0 BRA `(.L_x_34) ;  /* 0x0000000000048947 */ /* 0x000fea0003800000 */
[----:B------:R-:W-:Y:S01]  /*2020*/  BPT.TRAP 0x1 ;  /* 0x000000040000795c */ /* 0x000fe20000300000 */
.L_x_34:
[----:B------:R-:W-:-:S13]  /*2030*/  ISETP.NE.AND P0, PT, R154, RZ, PT ;  /* 0x000000ff9a00720c */ /* 0x000fda0003f05270 */
[----:B------:R-:W-:-:S05]  /*2040*/  VOTEU.ANY UP0, P0 ;  /* 0x00000000003f7886 */ /* 0x000fca0000000100 */
[----:B------:R-:W-:-:S06]  /*2050*/  @UP0 UIADD3 UR4, UR43, UR38, URZ ;  /* 0x000000262b040290 */ /* 0x000fcc000fffe03f */
[----:B------:R-:W-:Y:S02]  /*2060*/  IMAD.U32 R4, RZ, RZ, UR4 ;  /* 0x00000004ff047e24 */ /* 0x000fe4000f8e00ff */
[----:B------:R-:W-:Y:S02]  /*2070*/  IMAD.U32 R3, RZ, RZ, UR4 ;  /* 0x00000004ff037e24 */ /* 0x000fe4000f8e00ff */
[----:B------:R-:W-:-:S05]  /*2080*/  @P0 IMAD.WIDE.U32 R4, R4, -0x33333333, RZ ;  /* 0xcccccccd04040825 */ /* 0x000fca00078e00ff */
[----:B------:R-:W-:-:S05]  /*2090*/  @P0 SHF.R.U32.HI R0, RZ, 0x2, R5 ;  /* 0x00000002ff000819 */ /* 0x000fca0000011605 */
[----:B------:R-:W-:-:S05]  /*20a0*/  @P0 IMAD R0, R0, -0x5, R3 ;  /* 0xfffffffb00000824 */ /* 0x000fca00078e0203 */
[----:B------:R-:W-:-:S05]  /*20b0*/  @P0 LEA R0, R0, UR41, 0x3 ;  /* 0x0000002900000c11 */ /* 0x000fca000f8e18ff */
[----:B------:R-:W-:-:S05]  /*20c0*/  @P0 VIADD R0, R0, 0x28 ;  /* 0x0000002800000836 */ /* 0x000fca0000000000 */
[----:B------:R-:W-:-:S04]  /*20d0*/  @P0 PRMT R0, R155, 0x654, R0 ;  /* 0x000006549b000816 */ /* 0x000fc80000000000 */
[----:B------:R1:W-:Y:S01]  /*20e0*/  @P0 SYNCS.ARRIVE.TRANS64.RED.A1T0 RZ, [R0+URZ], RZ ;  /* 0x000000ff00ff09a7 */ /* 0x0003e2000810043f */
[----:B------:R-:W-:-:S13]  /*20f0*/  ISETP.GT.U32.AND P0, PT, R16, 0x1, PT ;  /* 0x000000011000780c */ /* 0x000fda0003f04070 */
[----:B-1----:R-:W-:Y:S05]  /*2100*/  @P0 BRA `(.L_x_33) ;  /* 0x0000000000040947 */ /* 0x002fea0003800000 */
[----:B------:R-:W-:Y:S01]  /*2110*/  BPT.TRAP 0x1 ;  /* 0x000000040000795c */ /* 0x000fe20000300000 */
.L_x_33:
[----:B------:R-:W-:Y:S01]  /*2120*/  SHF.L.U32 R0, R165, 0x1f, RZ ;  /* 0x0000001fa5007819 */ /* 0x000fe200000006ff */
[----:B------:R-:W-:Y:S01]  /*2130*/  UIADD3 UR38, UR44, UR38, URZ ;  /* 0x000000262c267290 */ /* 0x000fe2000fffe03f */
[----:B------:R-:W1:Y:S01]  /*2140*/  LDC R7, c[0x0][0x288] ;  /* 0x0000a200ff077b82 */ /* 0x000e620000000800 */
[----:B------:R-:W-:Y:S01]  /*2150*/  UISETP.GE.U32.AND UP1, UPT, UR44, 0x5, UPT ;  /* 0x000000052c00788c */ /* 0x000fe2000bf26070 */
[----:B------:R-:W-:Y:S01]  /*2160*/  IMAD.SHL.U32 R10, R158, 0x2, RZ ;  /* 0x000000029e0a7824 */ /* 0x000fe200078e00ff */
[----:B------:R-:W-:Y:S02]  /*2170*/  UISETP.GT.U32.AND UP0, UPT, UR38, 0x4, UPT ;  /* 0x000000042600788c */ /* 0x000fe4000bf04070 */
[----:B------:R-:W-:Y:S02]  /*2180*/  UIMAD.WIDE.U32 UR4, UR38, -0x33333333, URZ ;  /* 0xcccccccd260478a5 */ /* 0x000fe4000f8e003f */
[----:B------:R-:W-:Y:S01]  /*2190*/  UISETP.LT.U32.AND UP0, UPT, UR44, 0x5, UP0 ;  /* 0x000000052c00788c */ /* 0x000fe20008701070 */
[----:B------:R-:W2:Y:S01]  /*21a0*/  SYNCS.PHASECHK.TRANS64.TRYWAIT P0, [R159+UR42+0x10], R0 ;  /* 0x000010009f0075a7 */ /* 0x000ea2000800016a */
[----:B------:R-:W-:Y:S01]  /*21b0*/  USHF.R.U32.HI UR4, URZ, 0x2, UR5 ;  /* 0x000000023f047899 */ /* 0x000fe20008011605 */
[----:B------:R-:W-:Y:S01]  /*21c0*/  SHF.R.S32.HI R11, RZ, 0x1f, R10 ;  /* 0x0000001fff0b7819 */ /* 0x000fe2000001140a */
[----:B------:R-:W-:-:S02]  /*21d0*/  USEL UR6, URZ, 0x1, !UP0 ;  /* 0x000000013f067887 */ /* 0x000fc4000c000000 */
[----:B------:R-:W-:Y:S02]  /*21e0*/  UIMAD UR38, UR4, -0x5, UR38 ;  /* 0xfffffffb042678a4 */ /* 0x000fe4000f8e0226 */
[----:B------:R-:W-:-:S04]  /*21f0*/  ULOP3.LUT UR39, UR39, UR6, URZ, 0x3c, !UPT ;  /* 0x0000000627277292 */ /* 0x000fc8000f8e3c3f */
[----:B------:R-:W-:Y:S01]  /*2200*/  @UP1 ULOP3.LUT UR39, UR39, 0x1, UR4, 0x78, !UPT ;  /* 0x0000000127271892 */ /* 0x000fe2000f8e7804 */
[----:B-12---:R-:W-:Y:S11]  /*2210*/  @!P0 BRA `(.L_x_35) ;  /* 0x0000007c004c8947 */ /* 0x006ff60003800000 */
.L_x_322:
[----:B-1----:R-:W-:Y:S01]  /*2220*/  IMAD.SHL.U32 R0, R19, 0x40, RZ ;  /* 0x0000004013007824 */ /* 0x002fe200078e00ff */
[----:B------:R-:W-:Y:S01]  /*2230*/  ULDC UR6, c[0x0][0x284] ;  /* 0x0000a10000067ab9 */ /* 0x000fe20000000800 */
[----:B------:R-:W-:Y:S01]  /*2240*/  IMAD.SHL.U32 R14, R22, 0x100, RZ ;  /* 0x00000100160e7824 */ /* 0x000fe200078e00ff */
[----:B------:R-:W-:Y:S01]  /*2250*/  SHF.R.S32.HI R20, RZ, 0x1f, R2 ;  /* 0x0000001fff147819 */ /* 0x000fe20000011402 */
[----:B------:R-:W-:Y:S01]  /*2260*/  ULDC.64 UR4, c[0x0][0x5d0] ;  /* 0x0001740000047ab9 */ /* 0x000fe20000000a00 */
[----:B------:R-:W-:Y:S01]  /*2270*/  ISETP.GE.AND P0, PT, R0, UR6, PT ;  /* 0x0000000600007c0c */ /* 0x000fe2000bf06270 */
[----:B------:R-:W-:Y:S01]  /*2280*/  IMAD.WIDE.U32 R4, R2, UR4, R10 ;  /* 0x0000000402047c25 */ /* 0x000fe2000f8e000a */
[----:B------:R-:W-:Y:S02]  /*2290*/  SHF.R.S32.HI R15, RZ, 0x1f, R14 ;  /* 0x0000001fff0f7819 */ /* 0x000fe4000001140e */
[----:B------:R-:W-:Y:S01]  /*22a0*/  ISETP.GE.OR P0, PT, R14, R7, P0 ;  /* 0x000000070e00720c */ /* 0x000fe20000706670 */
[----:B------:R-:W-:Y:S01]  /*22b0*/  IMAD R3, R20, UR4, RZ ;  /* 0x0000000414037c24 */ /* 0x000fe2000f8e02ff */
[----:B------:R-:W-:-:S03]  /*22c0*/  IADD3 R4, P1, R14, R4, RZ ;  /* 0x000000040e047210 */ /* 0x000fc60007f3e0ff */
[----:B------:R-:W-:-:S05]  /*22d0*/  IMAD R3, R2, UR5, R3 ;  /* 0x0000000502037c24 */ /* 0x000fca000f8e0203 */
[----:B------:R-:W-:-:S03]  /*22e0*/  IADD3.X R5, R15, R5, R3, P1, !PT ;  /* 0x000000050f057210 */ /* 0x000fc60000ffe403 */
[----:B------:R-:W-:Y:S05]  /*22f0*/  @P0 BRA `(.L_x_36) ;  /* 0x0000006000b00947 */ /* 0x000fea0003800000 */
[----:B0-----:R-:W0:Y:S01]  /*2300*/  LDC.64 R12, c[0x0][0x5c8] ;  /* 0x00017200ff0c7b82 */ /* 0x001e220000000a00 */
[----:B------:R-:W-:Y:S01]  /*2310*/  IMAD.WIDE R8, R19, 0x40, R156 ;  /* 0x0000004013087825 */ /* 0x000fe200078e029c */
[----:B------:R-:W-:Y:S01]  /*2320*/  ULDC.64 UR4, c[0x0][0x5c0] ;  /* 0x0001700000047ab9 */ /* 0x000fe20000000a00 */
[----:B------:R-:W-:Y:S02]  /*2330*/  BSSY B0, `(.L_x_36) ;  /* 0x0000628000007945 */ /* 0x000fe40003800000 */
[----:B------:R-:W-:Y:S02]  /*2340*/  IMAD.IADD R22, R163, 0x1, -R0 ;  /* 0x00000001a3167824 */ /* 0x000fe400078e0a00 */
[-C--:B0-----:R-:W-:Y:S02]  /*2350*/  IMAD R3, R9, R12.reuse, RZ ;  /* 0x0000000c09037224 */ /* 0x081fe400078e02ff */
[----:B------:R-:W-:-:S04]  /*2360*/  IMAD.WIDE.U32 R4, R8, R12, R4 ;  /* 0x0000000c08047225 */ /* 0x000fc800078e0004 */
[----:B------:R-:W-:Y:S01]  /*2370*/  IMAD R3, R8, R13, R3 ;  /* 0x0000000d08037224 */ /* 0x000fe200078e0203 */
[----:B------:R-:W-:-:S03]  /*2380*/  IADD3 R4, P0, R4, UR4, RZ ;  /* 0x0000000404047c10 */ /* 0x000fc6000ff1e0ff */
[----:B------:R-:W-:Y:S01]  /*2390*/  IMAD.IADD R3, R5, 0x1, R3 ;  /* 0x0000000105037824 */ /* 0x000fe200078e0203 */
[----:B------:R-:W-:-:S04]  /*23a0*/  LEA R6, P1, R12, R4, 0x3 ;  /* 0x000000040c067211 */ /* 0x000fc800078218ff */
[----:B------:R-:W-:Y:S01]  /*23b0*/  IADD3.X R5, R3, UR5, RZ, P0, !PT ;  /* 0x0000000503057c10 */ /* 0x000fe200087fe4ff */
[----:B------:R-:W-:Y:S01]  /*23c0*/  IMAD R3, R158, -0x2, R7 ;  /* 0xfffffffe9e037824 */ /* 0x000fe200078e0207 */
[----:B-----5:R-:W-:Y:S02]  /*23d0*/  ISETP.NE.AND P0, PT, R152, RZ, PT ;  /* 0x000000ff9800720c */ /* 0x020fe40003f05270 */
[----:B------:R-:W-:Y:S01]  /*23e0*/  LEA.HI.X R7, R12, R5, R13, 0x3, P1 ;  /* 0x000000050c077211 */ /* 0x000fe200008f1c0d */
[----:B------:R-:W-:-:S10]  /*23f0*/  IMAD.IADD R0, R3, 0x1, -R14 ;  /* 0x0000000103007824 */ /* 0x000fd400078e0a0e */
[----:B------:R-:W-:Y:S05]  /*2400*/  @!P0 BRA `(.L_x_37) ;  /* 0x0000004800608947 */ /* 0x000fea0003800000 */
[----:B------:R-:W0:Y:S01]  /*2410*/  LDC.64 R166, c[0x0][0x5b0] ;  /* 0x00016c00ffa67b82 */ /* 0x000e220000000a00 */
[----:B------:R-:W-:Y:S01]  /*2420*/  ULDC.64 UR4, c[0x0][0x5b8] ;  /* 0x00016e0000047ab9 */ /* 0x000fe20000000a00 */
[----:B------:R-:W-:Y:S01]  /*2430*/  ISETP.GE.AND P1, PT, R22, 0x1, PT ;  /* 0x000000011600780c */ /* 0x000fe20003f26270 */
[----:B------:R-:W-:Y:S01]  /*2440*/  IMAD.WIDE.U32 R10, R2, UR4, R10 ;  /* 0x00000004020a7c25 */ /* 0x000fe2000f8e000a */
[----:B------:R-:W-:Y:S02]  /*2450*/  BSSY B1, `(.L_x_38) ;  /* 0x000000e000017945 */ /* 0x000fe40003800000 */
[----:B------:R-:W-:Y:S01]  /*2460*/  ISETP.LT.OR P5, PT, R0, 0x1, !P1 ;  /* 0x000000010000780c */ /* 0x000fe20004fa1670 */
[----:B------:R-:W-:Y:S01]  /*2470*/  IMAD R3, R20, UR4, RZ ;  /* 0x0000000414037c24 */ /* 0x000fe2000f8e02ff */
[----:B------:R-:W1:Y:S01]  /*2480*/  LDC.64 R12, c[0x0][0x5a8] ;  /* 0x00016a00ff0c7b82 */ /* 0x000e620000000a00 */
[----:B------:R-:W-:Y:S02]  /*2490*/  IADD3 R14, P0, R14, R10, RZ ;  /* 0x0000000a0e0e7210 */ /* 0x000fe40007f1e0ff */
[----:B------:R-:W-:-:S05]  /*24a0*/  IMAD R3, R2, UR5, R3 ;  /* 0x0000000502037c24 */ /* 0x000fca000f8e0203 */
[----:B------:R-:W-:Y:S01]  /*24b0*/  IADD3.X R15, R15, R11, R3, P0, !PT ;  /* 0x0000000b0f0f7210 */ /* 0x000fe200007fe403 */
[-C--:B0-----:R-:W-:Y:S02]  /*24c0*/  IMAD R10, R9, R166.reuse, RZ ;  /* 0x000000a6090a7224 */ /* 0x081fe400078e02ff */
[----:B------:R-:W-:-:S04]  /*24d0*/  IMAD.WIDE.U32 R2, R8, R166, R14 ;  /* 0x000000a608027225 */ /* 0x000fc800078e000e */
[----:B------:R-:W-:Y:S01]  /*24e0*/  IMAD R21, R8, R167, R10 ;  /* 0x000000a708157224 */ /* 0x000fe200078e020a */
[----:B-1----:R-:W-:-:S04]  /*24f0*/  IADD3 R2, P0, R2, R12, RZ ;  /* 0x0000000c02027210 */ /* 0x002fc80007f1e0ff */
[----:B------:R-:W-:Y:S01]  /*2500*/  IADD3.X R3, R13, R3, R21, P0, !PT ;  /* 0x000000030d037210 */ /* 0x000fe200007fe415 */
[----:B------:R-:W-:Y:S08]  /*2510*/  @P5 BRA `(.L_x_39) ;  /* 0x0000000000045947 */ /* 0x000ff00003800000 */
[----:B------:R0:W5:Y:S02]  /*2520*/  LDG.E.U8 R164, desc[UR36][R2.64] ;  /* 0x0000002402a47981 */ /* 0x000164000c1e1100 */
.L_x_39:
[----:B------:R-:W-:Y:S05]  /*2530*/  BSYNC B1 ;  /* 0x0000000000017941 */ /* 0x000fea0003800000 */
.L_x_38:
[----:B-----5:R-:W-:Y:S01]  /*2540*/  LOP3.LUT R9, R164, 0xffff, RZ, 0xc0, !PT ;  /* 0x0000ffffa4097812 */ /* 0x020fe200078ec0ff */
[C---:B------:R-:W-:Y:S01]  /*2550*/  IMAD.SHL.U32 R10, R166.reuse, 0x8, RZ ;  /* 0x00000008a60a7824 */ /* 0x040fe200078e00ff */
[----:B------:R-:W-:Y:S01]  /*2560*/  SHF.L.U64.HI R11, R166, 0x3, R167 ;  /* 0x00000003a60b7819 */ /* 0x000fe200000102a7 */
[----:B------:R-:W-:Y:S01]  /*2570*/  BSSY B1, `(.L_x_40) ;  /* 0x000000e000017945 */ /* 0x000fe20003800000 */
[----:B------:R-:W-:Y:S02]  /*2580*/  PRMT R19, R9, 0x8880, RZ ;  /* 0x0000888009137816 */ /* 0x000fe400000000ff */
[----:B------:R-:W-:Y:S01]  /*2590*/  ISETP.LT.OR P2, PT, R0, 0x2, !P1 ;  /* 0x000000020000780c */ /* 0x000fe20004f41670 */
[----:B------:R-:W-:Y:S01]  /*25a0*/  IMAD.WIDE.U32 R8, R8, R166, R10 ;  /* 0x000000a608087225 */ /* 0x000fe200078e000a */
[----:B------:R-:W-:-:S03]  /*25b0*/  ISETP.GE.AND P0, PT, R22, 0x9, PT ;  /* 0x000000091600780c */ /* 0x000fc60003f06270 */
[----:B------:R-:W-:Y:S01]  /*25c0*/  IMAD R10, R19, R152, RZ ;  /* 0x00000098130a7224 */ /* 0x000fe200078e02ff */
[----:B------:R-:W-:Y:S01]  /*25d0*/  IADD3 R8, P3, P4, R14, R12, R8 ;  /* 0x0000000c0e087210 */ /* 0x000fe20007c7e008 */
[----:B------:R-:W-:Y:S02]  /*25e0*/  IMAD.IADD R12, R21, 0x1, R9 ;  /* 0x00000001150c7824 */ /* 0x000fe400078e0209 */
[----:B------:R-:W-:-:S05]  /*25f0*/  @!P5 IMAD R11, R24, R153, R10 ;  /* 0x00000099180bd224 */ /* 0x000fca00078e020a */
[----:B------:R1:W-:Y:S01]  /*2600*/  @!P5 STG.E.U8 desc[UR36][R4.64], R11 ;  /* 0x0000000b0400d986 */ /* 0x0003e2000c101124 */
[----:B------:R-:W-:Y:S05]  /*2610*/  @P2 BRA `(.L_x_41) ;  /* 0x00000000000c2947 */ /* 0x000fea0003800000 */
[----:B------:R-:W1:Y:S02]  /*2620*/  LDG.E.U8 R164, desc[UR36][R2.64+0x1] ;  /* 0x0000012402a47981 */ /* 0x000e64000c1e1100 */
[----:B-1----:R-:W-:-:S05]  /*2630*/  PRMT R11, R164, 0x8880, RZ ;  /* 0x00008880a40b7816 */ /* 0x002fca00000000ff */
[----:B------:R-:W-:-:S07]  /*2640*/  IMAD R10, R11, R152, RZ ;  /* 0x000000980b0a7224 */ /* 0x000fce00078e02ff */
.L_x_41:
[----:B------:R-:W-:Y:S05]  /*2650*/  BSYNC B1 ;  /* 0x0000000000017941 */ /* 0x000fea0003800000 */
.L_x_40:
[C---:B------:R-:W-:Y:S01]  /*2660*/  ISETP.LT.OR P5, PT, R0.reuse, 0x1, !P0 ;  /* 0x000000010000780c */ /* 0x040fe200047a1670 */
[----:B------:R-:W-:Y:S01]  /*2670*/  @!P2 IMAD R25, R25, R153, R10 ;  /* 0x000000991919a224 */ /* 0x000fe200078e020a */
[----:B------:R-:W-:Y:S01]  /*2680*/  BSSY B1, `(.L_x_42) ;  /* 0x000000a000017945 */ /* 0x000fe20003800000 */
[----:B------:R-:W-:Y:S02]  /*2690*/  IADD3.X R9, R15, R13, R12, P3, P4 ;  /* 0x0000000d0f097210 */ /* 0x000fe40001fe840c */
[C---:B------:R-:W-:Y:S01]  /*26a0*/  ISETP.LT.OR P3, PT, R0.reuse, 0x2, !P0 ;  /* 0x000000020000780c */ /* 0x040fe20004761670 */
[----:B------:R2:W-:Y:S01]  /*26b0*/  @!P2 STG.E.U8 desc[UR36][R4.64+0x1], R25 ;  /* 0x000001190400a986 */ /* 0x0005e2000c101124 */
[C---:B------:R-:W-:Y:S02]  /*26c0*/  ISETP.LT.OR P4, PT, R0.reuse, 0x9, !P1 ;  /* 0x000000090000780c */ /* 0x040fe40004f81670 */
[----:B------:R-:W-:-:S04]  /*26d0*/  ISETP.LT.OR P2, PT, R0, 0xa, !P1 ;  /* 0x0000000a0000780c */ /* 0x000fc80004f41670 */
[----:B------:R-:W-:Y:S09]  /*26e0*/  @P5 BRA `(.L_x_43) ;  /* 0x00000000000c5947 */ /* 0x000ff20003800000 */
[----:B------:R-:W1:Y:S02]  /*26f0*/  LDG.E.U8 R164, desc[UR36][R8.64] ;  /* 0x0000002408a47981 */ /* 0x000e64000c1e1100 */
[----:B-1----:R-:W-:-:S05]  /*2700*/  PRMT R11, R164, 0x8880, RZ ;  /* 0x00008880a40b7816 */ /* 0x002fca00000000ff */
[----:B------:R-:W-:-:S07]  /*2710*/  IMAD R10, R11, R152, RZ ;  /* 0x000000980b0a7224 */ /* 0x000fce00078e02ff */
.L_x_43:
[----:B------:R-:W-:Y:S05]  /*2720*/  BSYNC B1 ;  /* 0x0000000000017941 */ /* 0x000fea0003800000 */
.L_x_42:
[----:B-1----:R-:W-:Y:S01]  /*2730*/  @!P5 IMAD R11, R26, R153, R10 ;  /* 0x000000991a0bd224 */ /* 0x002fe200078e020a */
[----:B------:R-:W-:Y:S04]  /*2740*/  BSSY B1, `(.L_x_44) ;  /* 0x0000006000017945 */ /* 0x000fe80003800000 */
[----:B------:R1:W-:Y:S01]  /*2750*/  @!P5 STG.E.U8 desc[UR36][R6.64], R11 ;  /* 0x0000000b0600d986 */ /* 0x0003e2000c101124 */
[----:B------:R-:W-:Y:S05]  /*2760*/  @P3 BRA `(.L_x_45) ;  /* 0x00000000000c3947 */ /* 0x000fea0003800000 */
[----:B------:R-:W1:Y:S02]  /*2770*/  LDG.E.U8 R164, desc[UR36][R8.64+0x1] ;  /* 0x0000012408a47981 */ /* 0x000e64000c1e1100 */
[----:B-1----:R-:W-:-:S05]  /*2780*/  PRMT R11, R164, 0x8880, RZ ;  /* 0x00008880a40b7816 */ /* 0x002fca00000000ff */
[----:B------:R-:W-:-:S07]  /*2790*/  IMAD R10, R11, R152, RZ ;  /* 0x000000980b0a7224 */ /* 0x000fce00078e02ff */
.L_x_45:
[----:B------:R-:W-:Y:S05]  /*27a0*/  BSYNC B1 ;  /* 0x0000000000017941 */ /* 0x000fea0003800000 */
.L_x_44:
[----:B------:R-:W-:Y:S01]  /*27b0*/  @!P3 IMAD R27, R27, R153, R10 ;  /* 0x000000991b1bb224 */ /* 0x000fe200078e020a */
[----:B------:R-:W-:Y:S04]  /*27c0*/  BSSY B1, `(.L_x_46) ;  /* 0x0000006000017945 */ /* 0x000fe80003800000 */
[----:B------:R3:W-:Y:S01]  /*27d0*/  @!P3 STG.E.U8 desc[UR36][R6.64+0x1], R27 ;  /* 0x0000011b0600b986 */ /* 0x0007e2000c101124 */
[----:B------:R-:W-:Y:S05]  /*27e0*/  @P4 BRA `(.L_x_47) ;  /* 0x00000000000c4947 */ /* 0x000fea0003800000 */
[----:B------:R-:W1:Y:S02]  /*27f0*/  LDG.E.U8 R164, desc[UR36][R2.64+0x8] ;  /* 0x0000082402a47981 */ /* 0x000e64000c1e1100 */
[----:B-1----:R-:W-:-:S05]  /*2800*/  PRMT R11, R164, 0x8880, RZ ;  /* 0x00008880a40b7816 */ /* 0x002fca00000000ff */
[----:B------:R-:W-:-:S07]  /*2810*/  IMAD R10, R11, R152, RZ ;  /* 0x000000980b0a7224 */ /* 0x000fce00078e02ff */
.L_x_47:
[----:B------:R-:W-:Y:S05]  /*2820*/  BSYNC B1 ;  /* 0x0000000000017941 */ /* 0x000fea0003800000 */
.L_x_46:
[----:B-1----:R-:W-:Y:S01]  /*2830*/  @!P4 IMAD R11, R28, R153, R10 ;  /* 0x000000991c0bc224 */ /* 0x002fe200078e020a */
[----:B------:R-:W-:Y:S04]  /*2840*/  BSSY B1, `(.L_x_48) ;  /* 0x0000006000017945 */ /* 0x000fe80003800000 */
[----:B------:R1:W-:Y:S01]  /*2850*/  @!P4 STG.E.U8 desc[UR36][R4.64+0x8], R11 ;  /* 0x0000080b0400c986 */ /* 0x0003e2000c101124 */
[----:B------:R-:W-:Y:S05]  /*2860*/  @P2 BRA `(.L_x_49) ;  /* 0x00000000000c2947 */ /* 0x000fea0003800000 */
[----:B------:R-:W1:Y:S02]  /*2870*/  LDG.E.U8 R164, desc[UR36][R2.64+0x9] ;  /* 0x0000092402a47981 */ /* 0x000e64000c1e1100 */
[----:B-1----:R-:W-:-:S05]  /*2880*/  PRMT R11, R164, 0x8880, RZ ;  /* 0x00008880a40b7816 */ /* 0x002fca00000000ff */
[----:B------:R-:W-:-:S07]  /*2890*/  IMAD R10, R11, R152, RZ ;  /* 0x000000980b0a7224 */ /* 0x000fce00078e02ff */
.L_x_49:
[----:B------:R-:W-:Y:S05]  /*28a0*/  BSYNC B1 ;  /* 0x0000000000017941 */ /* 0x000fea0003800000 */
.L_x_48:
[C---:B------:R-:W-:Y:S01]  /*28b0*/  ISETP.LT.OR P4, PT, R0.reuse, 0x9, !P0 ;  /* 0x000000090000780c */ /* 0x040fe20004781670 */
[----:B------:R-:W-:Y:S01]  /*28c0*/  @!P2 IMAD R29, R29, R153, R10 ;  /* 0x000000991d1da224 */ /* 0x000fe200078e020a */
[----:B------:R-:W-:Y:S01]  /*28d0*/  BSSY B1, `(.L_x_50) ;  /* 0x0000009000017945 */ /* 0x000fe20003800000 */
[C---:B------:R-:W-:Y:S02]  /*28e0*/  ISETP.LT.OR P3, PT, R0.reuse, 0xa, !P0 ;  /* 0x0000000a0000780c */ /* 0x040fe40004761670 */
[C---:B------:R-:W-:Y:S01]  /*28f0*/  ISETP.LT.OR P5, PT, R0.reuse, 0x11, !P1 ;  /* 0x000000110000780c */ /* 0x040fe20004fa1670 */
[----:B------:R4:W-:Y:S01]  /*2900*/  @!P2 STG.E.U8 desc[UR36][R4.64+0x9], R29 ;  /* 0x0000091d0400a986 */ /* 0x0009e2000c101124 */
[----:B------:R-:W-:-:S06]  /*2910*/  ISETP.LT.OR P2, PT, R0, 0x12, !P1 ;  /* 0x000000120000780c */ /* 0x000fcc0004f41670 */
[----:B------:R-:W-:Y:S07]  /*2920*/  @P4 BRA `(.L_x_51) ;  /* 0x00000000000c4947 */ /* 0x000fee0003800000 */
[----:B------:R-:W1:Y:S02]  /*2930*/  LDG.E.U8 R164, desc[UR36][R8.64+0x8] ;  /* 0x0000082408a47981 */ /* 0x000e64000c1e1100 */
[----:B-1----:R-:W-:-:S05]  /*2940*/  PRMT R11, R164, 0x8880, RZ ;  /* 0x00008880a40b7816 */ /* 0x002fca00000000ff */
[----:B------:R-:W-:-:S07]  /*2950*/  IMAD R10, R11, R152, RZ ;  /* 0x000000980b0a7224 */ /* 0x000fce00078e02ff */
.L_x_51:
[----:B------:R-:W-:Y:S05]  /*2960*/  BSYNC B1 ;  /* 0x0000000000017941 */ /* 0x000fea0003800000 */
.L_x_50:
[----:B-1----:R-:W-:Y:S01]  /*2970*/  @!P4 IMAD R11, R30, R153, R10 ;  /* 0x000000991e0bc224 */ /* 0x002fe200078e020a */
[----:B------:R-:W-:Y:S04]  /*2980*/  BSSY B1, `(.L_x_52) ;  /* 0x0000006000017945 */ /* 0x000fe80003800000 */
[----:B------:R1:W-:Y:S01]  /*2990*/  @!P4 STG.E.U8 desc[UR36][R6.64+0x8], R11 ;  /* 0x0000080b0600c986 */ /* 0x0003e2000c101124 */
[----:B------:R-:W-:Y:S05]  /*29a0*/  @P3 BRA `(.L_x_53) ;  /* 0x00000000000c3947 */ /* 0x000fea0003800000 */
[----:B------:R-:W1:Y:S02]  /*29b0*/  LDG.E.U8 R164, desc[UR36][R8.64+0x9] ;  /* 0x0000092408a47981 */ /* 0x000e64000c1e1100 */
[----:B-1----:R-:W-:-:S05]  /*29c0*/  PRMT R11, R164, 0x8880, RZ ;  /* 0x00008880a40b7816 */ /* 0x002fca00000000ff */
[----:B------:R-:W-:-:S07]  /*29d0*/  IMAD R10, R11, R152, RZ ;  /* 0x000000980b0a7224 */ /* 0x000fce00078e02ff */
.L_x_53:
[----:B------:R-:W-:Y:S05]  /*29e0*/  BSYNC B1 ;  /* 0x0000000000017941 */ /* 0x000fea0003800000 */
.L_x_52:
[----:B------:R-:W-:Y:S01]  /*29f0*/  @!P3 IMAD R31, R31, R153, R10 ;  /* 0x000000991f1fb224 */ /* 0x000fe200078e020a */
[----:B------:R-:W-:Y:S04]  /*2a00*/  BSSY B1, `(.L_x_54) ;  /* 0x0000006000017945 */ /* 0x000fe80003800000 */
[----:B------:R0:W-:Y:S01]  /*2a10*/  @!P3 STG.E.U8 desc[UR36][R6.64+0x9], R31 ;  /* 0x0000091f0600b986 */ /* 0x0001e2000c101124 */
[----:B------:R-:W-:Y:S05]  /*2a20*/  @P5 BRA `(.L_x_55) ;  /* 0x00000000000c5947 */ /* 0x000fea0003800000 */
[----:B------:R-:W1:Y:S02]  /*2a30*/  LDG.E.U8 R164, desc[UR36][R2.64+0x10] ;  /* 0x0000102402a47981 */ /* 0x000e64000c1e1100 */
[----:B-1----:R-:W-:-:S05]  /*2a40*/  PRMT R11, R164, 0x8880, RZ ;  /* 0x00008880a40b7816 */ /* 0x002fca00000000ff */
[----:B------:R-:W-:-:S07]  /*2a50*/  IMAD R10, R11, R152, RZ ;  /* 0x000000980b0a7224 */ /* 0x000fce00078e02ff */
.L_x_55:
[----:B------:R-:W-:Y:S05]  /*2a60*/  BSYNC B1 ;  /* 0x0000000000017941 */ /* 0x000fea0003800000 */
.L_x_54:
[----:B-1----:R-:W-:Y:S01]  /*2a70*/  @!P5 IMAD R11, R32, R153, R10 ;  /* 0x00000099200bd224 */ /* 0x002fe200078e020a */
[----:B------:R-:W-:Y:S04]  /*2a80*/  BSSY B1, `(.L_x_56) ;  /* 0x0000006000017945 */ /* 0x000fe80003800000 */
[----:B------:R1:W-:Y:S01]  /*2a90*/  @!P5 STG.E.U8 desc[UR36][R4.64+0x10], R11 ;  /* 0x0000100b0400d986 */ /* 0x0003e2000c101124 */
[----:B------:R-:W-:Y:S05]  /*2aa0*/  @P2 BRA `(.L_x_57) ;  /* 0x00000000000c2947 */ /* 0x000fea0003800000 */
[----:B------:R-:W1:Y:S02]  /*2ab0*/  LDG.E.U8 R164, desc[UR36][R2.64+0x11] ;  /* 0x0000112402a47981 */ /* 0x000e64000c1e1100 */
[----:B-1----:R-:W-:-:S05]  /*2ac0*/  PRMT R11, R164, 0x8880, RZ ;  /* 0x00008880a40b7816 */ /* 0x002fca00000000ff */
[----:B------:R-:W-:-:S07]  /*2ad0*/  IMAD R10, R11, R152, RZ ;  /* 0x000000980b0a7224 */ /* 0x000fce00078e02ff */
.L_x_57:
[----:B------:R-:W-:Y:S05]  /*2ae0*/  BSYNC B1 ;  /* 0x0000000000017941 */ /* 0x000fea0003800000 */
.L_x_56:
        /* <DEDUP_REMOVED lines=11> */
.L_x_59:
[----:B------:R-:W-:Y:S05]  /*2ba0*/  BSYNC B1 ;  /* 0x0000000000017941 */ /* 0x000fea0003800000 */
.L_x_58:
[----:B-1----:R-:W-:Y:S01]  /*2bb0*/  @!P4 IMAD R11, R34, R153, R10 ;  /* 0x00000099220bc224 */ /* 0x002fe200078e020a */
[----:B------:R-:W-:Y:S04]  /*2bc0*/  BSSY B1, `(.L_x_60) ;  /* 0x0000006000017945 */ /* 0x000fe80003800000 */
[----:B------:R1:W-:Y:S01]  /*2bd0*/  @!P4 STG.E.U8 desc[UR36][R6.64+0x10], R11 ;  /* 0x0000100b0600c986 */ /* 0x0003e2000c101124 */
[----:B------:R-:W-:Y:S05]  /*2be0*/  @P3 BRA `(.L_x_61) ;  /* 0x00000000000c3947 */ /* 0x000fea0003800000 */
[----:B------:R-:W1:Y:S02]  /*2bf0*/  LDG.E.U8 R164, desc[UR36][R8.64+0x11] ;  /* 0x0000112408a47981 */ /* 0x000e64000c1e1100 */
[----:B-1----:R-:W-:-:S05]  /*2c00*/  PRMT R11, R164, 0x8880, RZ ;  /* 0x00008880a40b7816 */ /* 0x002fca00000000ff */
[----:B------:R-:W-:-:S07]  /*2c10*/  IMAD R10, R11, R152, RZ ;  /* 0x000000980b0a7224 */ /* 0x000fce00078e02ff */
.L_x_61:
[----:B------:R-:W-:Y:S05]  /*2c20*/  BSYNC B1 ;  /* 0x0000000000017941 */ /* 0x000fea0003800000 */
.L_x_60:
[----:B------:R-:W-:Y:S01]  /*2c30*/  @!P3 IMAD R35, R35, R153, R10 ;  /* 0x000000992323b224 */ /* 0x000fe200078e020a */
[----:B------:R-:W-:Y:S04]  /*2c40*/  BSSY B1, `(.L_x_62) ;  /* 0x0000006000017945 */ /* 0x000fe80003800000 */
[----:B------:R0:W-:Y:S01]  /*2c50*/  @!P3 STG.E.U8 desc[UR36][R6.64+0x11], R35 ;  /* 0x000011230600b986 */ /* 0x0001e2000c101124 */
[----:B------:R-:W-:Y:S05]  /*2c60*/  @P5 BRA `(.L_x_63) ;  /* 0x00000000000c5947 */ /* 0x000fea0003800000 */
[----:B------:R-:W1:Y:S02]  /*2c70*/  LDG.E.U8 R164, desc[UR36][R2.64+0x18] ;  /* 0x0000182402a47981 */ /* 0x000e64000c1e1100 */
[----:B-1----:R-:W-:-:S05]  /*2c80*/  PRMT R11, R164, 0x8880, RZ ;  /* 0x00008880a40b7816 */ /* 0x002fca00000000ff */
[----:B------:R-:W-:-:S07]  /*2c90*/  IMAD R10, R11, R152, RZ ;  /* 0x000000980b0a7224 */ /* 0x000fce00078e02ff */
.L_x_63:
[----:B------:R-:W-:Y:S05]  /*2ca0*/  BSYNC B1 ;  /* 0x0000000000017941 */ /* 0x000fea0003800000 */
.L_x_62:
[----:B-1----:R-:W-:Y:S01]  /*2cb0*/  @!P5 IMAD R11, R36, R153, R10 ;  /* 0x00000099240bd224 */ /* 0x002fe200078e020a */
[----:B------:R-:W-:Y:S04]  /*2cc0*/  BSSY B1, `(.L_x_64) ;  /* 0x0000006000017945 */ /* 0x000fe80003800000 */
[----:B------:R1:W-:Y:S01]  /*2cd0*/  @!P5 STG.E.U8 desc[UR36][R4.64+0x18], R11 ;  /* 0x0000180b0400d986 */ /* 0x0003e2000c101124 */
[----:B------:R-:W-:Y:S05]  /*2ce0*/  @P2 BRA `(.L_x_65) ;  /* 0x00000000000c2947 */ /* 0x000fea0003800000 */
[----:B------:R-:W1:Y:S02]  /*2cf0*/  LDG.E.U8 R164, desc[UR36][R2.64+0x19] ;  /* 0x0000192402a47981 */ /* 0x000e64000c1e1100 */
[----:B-1----:R-:W-:-:S05]  /*2d00*/  PRMT R11, R164, 0x8880, RZ ;  /* 0x00008880a40b7816 */ /* 0x002fca00000000ff */
[----:B------:R-:W-:-:S07]  /*2d10*/  IMAD R10, R11, R152, RZ ;  /* 0x000000980b0a7224 */ /* 0x000fce00078e02ff */
.L_x_65:
[----:B------:R-:W-:Y:S05]  /*2d20*/  BSYNC B1 ;  /* 0x0000000000017941 */ /* 0x000fea0003800000 */
.L_x_64:
        /* <DEDUP_REMOVED lines=11> */
.L_x_67:
[----:B------:R-:W-:Y:S05]  /*2de0*/  BSYNC B1 ;  /* 0x0000000000017941 */ /* 0x000fea0003800000 */
.L_x_66:
[----:B-1----:R-:W-:Y:S01]  /*2df0*/  @!P4 IMAD R11, R38, R153, R10 ;  /* 0x00000099260bc224 */ /* 0x002fe200078e020a */
[----:B------:R-:W-:Y:S04]  /*2e00*/  BSSY B1, `(.L_x_68) ;  /* 0x0000006000017945 */ /* 0x000fe80003800000 */
[----:B------:R1:W-:Y:S01]  /*2e10*/  @!P4 STG.E.U8 desc[UR36][R6.64+0x18], R11 ;  /* 0x0000180b0600c986 */ /* 0x0003e2000c101124 */
[----:B------:R-:W-:Y:S05]  /*2e20*/  @P3 BRA `(.L_x_69) ;  /* 0x00000000000c3947 */ /* 0x000fea0003800000 */
[----:B------:R-:W1:Y:S02]  /*2e30*/  LDG.E.U8 R164, desc[UR36][R8.64+0x19] ;  /* 0x0000192408a47981 */ /* 0x000e64000c1e1100 */
[----:B-1----:R-:W-:-:S05]  /*2e40*/  PRMT R11, R164, 0x8880, RZ ;  /* 0x00008880a40b7816 */ /* 0x002fca00000000ff */
[----:B------:R-:W-:-:S07]  /*2e50*/  IMAD R10, R11, R152, RZ ;  /* 0x000000980b0a7224 */ /* 0x000fce00078e02ff */
.L_x_69:
[----:B------:R-:W-:Y:S05]  /*2e60*/  BSYNC B1 ;  /* 0x0000000000017941 */ /* 0x000fea0003800000 */
.L_x_68:
[----:B------:R-:W-:Y:S01]  /*2e70*/  @!P3 IMAD R39, R39, R153, R10 ;  /* 0x000000992727b224 */ /* 0x000fe200078e020a */
[----:B------:R-:W-:Y:S04]  /*2e80*/  BSSY B1, `(.L_x_70) ;  /* 0x0000006000017945 */ /* 0x000fe80003800000 */
[----:B------:R0:W-:Y:S01]  /*2e90*/  @!P3 STG.E.U8 desc[UR36][R6.64+0x19], R39 ;  /* 0x000019270600b986 */ /* 0x0001e2000c101124 */
[----:B------:R-:W-:Y:S05]  /*2ea0*/  @P5 BRA `(.L_x_71) ;  /* 0x00000000000c5947 */ /* 0x000fea0003800000 */
[----:B------:R-:W1:Y:S02]  /*2eb0*/  LDG.E.U8 R164, desc[UR36][R2.64+0x20] ;  /* 0x0000202402a47981 */ /* 0x000e64000c1e1100 */
[----:B-1----:R-:W-:-:S05]  /*2ec0*/  PRMT R11, R164, 0x8880, RZ ;  /* 0x00008880a40b7816 */ /* 0x002fca00000000ff */
[----:B------:R-:W-:-:S07]  /*2ed0*/  IMAD R10, R11, R152, RZ ;  /* 0x000000980b0a7224 */ /* 0x000fce00078e02ff */
.L_x_71:
[----:B------:R-:W-:Y:S05]  /*2ee0*/  BSYNC B1 ;  /* 0x0000000000017941 */ /* 0x000fea0003800000 */
.L_x_70:
[----:B-1----:R-:W-:Y:S01]  /*2ef0*/  @!P5 IMAD R11, R40, R153, R10 ;  /* 0x00000099280bd224 */ /* 0x002fe200078e020a */
[----:B------:R-:W-:Y:S04]  /*2f00*/  BSSY B1, `(.L_x_72) ;  /* 0x0000006000017945 */ /* 0x000fe80003800000 */
[----:B------:R1:W-:Y:S01]  /*2f10*/  @!P5 STG.E.U8 desc[UR36][R4.64+0x20], R11 ;  /* 0x0000200b0400d986 */ /* 0x0003e2000c101124 */
[----:B------:R-:W-:Y:S05]  /*2f20*/  @P2 BRA `(.L_x_73) ;  /* 0x00000000000c2947 */ /* 0x000fea0003800000 */
[----:B------:R-:W1:Y:S02]  /*2f30*/  LDG.E.U8 R164, desc[UR36][R2.64+0x21] ;  /* 0x0000212402a47981 */ /* 0x000e64000c1e1100 */
[----:B-1----:R-:W-:-:S05]  /*2f40*/  PRMT R11, R164, 0x8880, RZ ;  /* 0x00008880a40b7816 */ /* 0x002fca00000000ff */
[----:B------:R-:W-:-:S07]  /*2f50*/  IMAD R10, R11, R152, RZ ;  /* 0x000000980b0a7224 */ /* 0x000fce00078e02ff */
.L_x_73:
[----:B------:R-:W-:Y:S05]  /*2f60*/  BSYNC B1 ;  /* 0x0000000000017941 */ /* 0x000fea0003800000 */
.L_x_72:
        /* <DEDUP_REMOVED lines=11> */
.L_x_75:
[----:B------:R-:W-:Y:S05]  /*3020*/  BSYNC B1 ;  /* 0x0000000000017941 */ /* 0x000fea0003800000 */
.L_x_74:
[----:B-1----:R-:W-:Y:S01]  /*3030*/  @!P4 IMAD R11, R42, R153, R10 ;  /* 0x000000992a0bc224 */ /* 0x002fe200078e020a */
[----:B------:R-:W-:Y:S04]  /*3040*/  BSSY B1, `(.L_x_76) ;  /* 0x0000006000017945 */ /* 0x000fe80003800000 */
[----:B------:R1:W-:Y:S01]  /*3050*/  @!P4 STG.E.U8 desc[UR36][R6.64+0x20], R11 ;  /* 0x0000200b0600c986 */ /* 0x0003e2000c101124 */
[----:B------:R-:W-:Y:S05]  /*3060*/  @P3 BRA `(.L_x_77) ;  /* 0x00000000000c3947 */ /* 0x000fea0003800000 */
[----:B------:R-:W1:Y:S02]  /*3070*/  LDG.E.U8 R164, desc[UR36][R8.64+0x21] ;  /* 0x0000212408a47981 */ /* 0x000e64000c1e1100 */
[----:B-1----:R-:W-:-:S05]  /*3080*/  PRMT R11, R164, 0x8880, RZ ;  /* 0x00008880a40b7816 */ /* 0x002fca00000000ff */
[----:B------:R-:W-:-:S07]  /*3090*/  IMAD R10, R11, R152, RZ ;  /* 0x000000980b0a7224 */ /* 0x000fce00078e02ff */
.L_x_77:
[----:B------:R-:W-:Y:S05]  /*30a0*/  BSYNC B1 ;  /* 0x0000000000017941 */ /* 0x000fea0003800000 */
.L_x_76:
[----:B------:R-:W-:Y:S01]  /*30b0*/  @!P3 IMAD R43, R43, R153, R10 ;  /* 0x000000992b2bb224 */ /* 0x000fe200078e020a */
[----:B------:R-:W-:Y:S04]  /*30c0*/  BSSY B1, `(.L_x_78) ;  /* 0x0000006000017945 */ /* 0x000fe80003800000 */
[----:B------:R0:W-:Y:S01]  /*30d0*/  @!P3 STG.E.U8 desc[UR36][R6.64+0x21], R43 ;  /* 0x0000212b0600b986 */ /* 0x0001e2000c101124 */
[----:B------:R-:W-:Y:S05]  /*30e0*/  @P5 BRA `(.L_x_79) ;  /* 0x00000000000c5947 */ /* 0x000fea0003800000 */
[----:B------:R-:W1:Y:S02]  /*30f0*/  LDG.E.U8 R164, desc[UR36][R2.64+0x28] ;  /* 0x0000282402a47981 */ /* 0x000e64000c1e1100 */
[----:B-1----:R-:W-:-:S05]  /*3100*/  PRMT R11, R164, 0x8880, RZ ;  /* 0x00008880a40b7816 */ /* 0x002fca00000000ff */
[----:B------:R-:W-:-:S07]  /*3110*/  IMAD R10, R11, R152, RZ ;  /* 0x000000980b0a7224 */ /* 0x000fce00078e02ff */
.L_x_79:
[----:B------:R-:W-:Y:S05]  /*3120*/  BSYNC B1 ;  /* 0x0000000000017941 */ /* 0x000fea0003800000 */
.L_x_78:
[----:B-1----:R-:W-:Y:S01]  /*3130*/  @!P5 IMAD R11, R44, R153, R10 ;  /* 0x000000992c0bd224 */ /* 0x002fe200078e020a */
[----:B------:R-:W-:Y:S04]  /*3140*/  BSSY B1, `(.L_x_80) ;  /* 0x0000006000017945 */ /* 0x000fe80003800000 */
[----:B------:R1:W-:Y:S01]  /*3150*/  @!P5 STG.E.U8 desc[UR36][R4.64+0x28], R11 ;  /* 0x0000280b0400d986 */ /* 0x0003e2000c101124 */
[----:B------:R-:W-:Y:S05]  /*3160*/  @P2 BRA `(.L_x_81) ;  /* 0x00000000000c2947 */ /* 0x000fea0003800000 */
[----:B------:R-:W1:Y:S02]  /*3170*/  LDG.E.U8 R164, desc[UR36][R2.64+0x29] ;  /* 0x0000292402a47981 */ /* 0x000e64000c1e1100 */
[----:B-1----:R-:W-:-:S05]  /*3180*/  PRMT R11, R164, 0x8880, RZ ;  /* 0x00008880a40b7816 */ /* 0x002fca00000000ff */
[----:B------:R-:W-:-:S07]  /*3190*/  IMAD R10, R11, R152, RZ ;  /* 0x000000980b0a7224 */ /* 0x000fce00078e02ff */
.L_x_81:
[----:B------:R-:W-:Y:S05]  /*31a0*/  BSYNC B1 ;  /* 0x0000000000017941 */ /* 0x000fea0003800000 */
.L_x_80:
        /* <DEDUP_REMOVED lines=11> */
.L_x_83:
[----:B------:R-:W-:Y:S05]  /*3260*/  BSYNC B1 ;  /* 0x0000000000017941 */ /* 0x000fea0003800000 */
.L_x_82:
[----:B-1----:R-:W-:Y:S01]  /*3270*/  @!P4 IMAD R11, R46, R153, R10 ;  /* 0x000000992e0bc224 */ /* 0x002fe200078e020a */
[----:B------:R-:W-:Y:S04]  /*3280*/  BSSY B1, `(.L_x_84) ;  /* 0x0000006000017945 */ /* 0x000fe80003800000 */
[----:B------:R1:W-:Y:S01]  /*3290*/  @!P4 STG.E.U8 desc[UR36][R6.64+0x28], R11 ;  /* 0x0000280b0600c986 */ /* 0x0003e2000c101124 */
[----:B------:R-:W-:Y:S05]  /*32a0*/  @P3 BRA `(.L_x_85) ;  /* 0x00000000000c3947 */ /* 0x000fea0003800000 */
[----:B------:R-:W1:Y:S02]  /*32b0*/  LDG.E.U8 R164, desc[UR36][R8.64+0x29] ;  /* 0x0000292408a47981 */ /* 0x000e64000c1e1100 */
[----:B-1----:R-:W-:-:S05]  /*32c0*/  PRMT R11, R164, 0x8880, RZ ;  /* 0x00008880a40b7816 */ /* 0x002fca00000000ff */
[----:B------:R-:W-:-:S07]  /*32d0*/  IMAD R10, R11, R152, RZ ;  /* 0x000000980b0a7224 */ /* 0x000fce00078e02ff */
.L_x_85:
[----:B------:R-:W-:Y:S05]  /*32e0*/  BSYNC B1 ;  /* 0x0000000000017941 */ /* 0x000fea0003800000 */
.L_x_84:
[----:B------:R-:W-:Y:S01]  /*32f0*/  @!P3 IMAD R47, R47, R153, R10 ;  /* 0x000000992f2fb224 */ /* 0x000fe200078e020a */
[----:B------:R-:W-:Y:S04]  /*3300*/  BSSY B1, `(.L_x_86) ;  /* 0x0000006000017945 */ /* 0x000fe80003800000 */
[----:B------:R0:W-:Y:S01]  /*3310*/  @!P3 STG.E.U8 desc[UR36][R6.64+0x29], R47 ;  /* 0x0000292f0600b986 */ /* 0x0001e2000c101124 */
[----:B------:R-:W-:Y:S05]  /*3320*/  @P5 BRA `(.L_x_87) ;  /* 0x00000000000c5947 */ /* 0x000fea0003800000 */
[----:B------:R-:W1:Y:S02]  /*3330*/  LDG.E.U8 R164, desc[UR36][R2.64+0x30] ;  /* 0x0000302402a47981 */ /* 0x000e64000c1e1100 */
[----:B-1----:R-:W-:-:S05]  /*3340*/  PRMT R11, R164, 0x8880, RZ ;  /* 0x00008880a40b7816 */ /* 0x002fca00000000ff */
[----:B------:R-:W-:-:S07]  /*3350*/  IMAD R10, R11, R152, RZ ;  /* 0x000000980b0a7224 */ /* 0x000fce00078e02ff */
.L_x_87:
[----:B------:R-:W-:Y:S05]  /*3360*/  BSYNC B1 ;  /* 0x0000000000017941 */ /* 0x000fea0003800000 */
.L_x_86:
[----:B-1----:R-:W-:Y:S01]  /*3370*/  @!P5 IMAD R11, R48, R153, R10 ;  /* 0x00000099300bd224 */ /* 0x002fe200078e020a */
[----:B------:R-:W-:Y:S04]  /*3380*/  BSSY B1, `(.L_x_88) ;  /* 0x0000006000017945 */ /* 0x000fe80003800000 */
[----:B------:R1:W-:Y:S01]  /*3390*/  @!P5 STG.E.U8 desc[UR36][R4.64+0x30], R11 ;  /* 0x0000300b0400d986 */ /* 0x0003e2000c101124 */
[----:B------:R-:W-:Y:S05]  /*33a0*/  @P2 BRA `(.L_x_89) ;  /* 0x00000000000c2947 */ /* 0x000fea0003800000 */
[----:B------:R-:W1:Y:S02]  /*33b0*/  LDG.E.U8 R164, desc[UR36][R2.64+0x31] ;  /* 0x0000312402a47981 */ /* 0x000e64000c1e1100 */
[----:B-1----:R-:W-:-:S05]  /*33c0*/  PRMT R11, R164, 0x8880, RZ ;  /* 0x00008880a40b7816 */ /* 0x002fca00000000ff */
[----:B------:R-:W-:-:S07]  /*33d0*/  IMAD R10, R11, R152, RZ ;  /* 0x000000980b0a7224 */ /* 0x000fce00078e02ff */
.L_x_89:
[----:B------:R-:W-:Y:S05]  /*33e0*/  BSYNC B1 ;  /* 0x0000000000017941 */ /* 0x000fea0003800000 */
.L_x_88:
        /* <DEDUP_REMOVED lines=11> */
.L_x_91:
[----:B------:R-:W-:Y:S05]  /*34a0*/  BSYNC B1 ;  /* 0x0000000000017941 */ /* 0x000fea0003800000 */
.L_x_90:
[----:B-1----:R-:W-:Y:S01]  /*34b0*/  @!P4 IMAD R11, R50, R153, R10 ;  /* 0x00000099320bc224 */ /* 0x002fe200078e020a */
[----:B------:R-:W-:Y:S04]  /*34c0*/  BSSY B1, `(.L_x_92) ;  /* 0x0000006000017945 */ /* 0x000fe80003800000 */
[----:B------:R1:W-:Y:S01]  /*34d0*/  @!P4 STG.E.U8 desc[UR36][R6.64+0x30], R11 ;  /* 0x0000300b0600c986 */ /* 0x0003e2000c101124 */
[----:B------:R-:W-:Y:S05]  /*34e0*/  @P3 BRA `(.L_x_93) ;  /* 0x00000000000c3947 */ /* 0x000fea0003800000 */
[----:B------:R-:W1:Y:S02]  /*34f0*/  LDG.E.U8 R164, desc[UR36][R8.64+0x31] ;  /* 0x0000312408a47981 */ /* 0x000e64000c1e1100 */
[----:B-1----:R-:W-:-:S05]  /*3500*/  PRMT R11, R164, 0x8880, RZ ;  /* 0x00008880a40b7816 */ /* 0x002fca00000000ff */
[----:B------:R-:W-:-:S07]  /*3510*/  IMAD R10, R11, R152, RZ ;  /* 0x000000980b0a7224 */ /* 0x000fce00078e02ff */
.L_x_93:
[----:B------:R-:W-:Y:S05]  /*3520*/  BSYNC B1 ;  /* 0x0000000000017941 */ /* 0x000fea0003800000 */
.L_x_92:
[----:B------:R-:W-:Y:S01]  /*3530*/  @!P3 IMAD R51, R51, R153, R10 ;  /* 0x000000993333b224 */ /* 0x000fe200078e020a */
[----:B------:R-:W-:Y:S04]  /*3540*/  BSSY B1, `(.L_x_94) ;  /* 0x0000006000017945 */ /* 0x000fe80003800000 */
[----:B------:R0:W-:Y:S01]  /*3550*/  @!P3 STG.E.U8 desc[UR36][R6.64+0x31], R51 ;  /* 0x000031330600b986 */ /* 0x0001e2000c101124 */
[----:B------:R-:W-:Y:S05]  /*3560*/  @P5 BRA `(.L_x_95) ;  /* 0x00000000000c5947 */ /* 0x000fea0003800000 */
[----:B------:R-:W1:Y:S02]  /*3570*/  LDG.E.U8 R164, desc[UR36][R2.64+0x38] ;  /* 0x0000382402a47981 */ /* 0x000e64000c1e1100 */
[----:B-1----:R-:W-:-:S05]  /*3580*/  PRMT R11, R164, 0x8880, RZ ;  /* 0x00008880a40b7816 */ /* 0x002fca00000000ff */
[----:B------:R-:W-:-:S07]  /*3590*/  IMAD R10, R11, R152, RZ ;  /* 0x000000980b0a7224 */ /* 0x000fce00078e02ff */
.L_x_95:
[----:B------:R-:W-:Y:S05]  /*35a0*/  BSYNC B1 ;  /* 0x0000000000017941 */ /* 0x000fea0003800000 */
.L_x_94:
[----:B-1----:R-:W-:Y:S01]  /*35b0*/  @!P5 IMAD R11, R52, R153, R10 ;  /* 0x00000099340bd224 */ /* 0x002fe200078e020a */
[----:B------:R-:W-:Y:S04]  /*35c0*/  BSSY B1, `(.L_x_96) ;  /* 0x0000006000017945 */ /* 0x000fe80003800000 */
[----:B------:R1:W-:Y:S01]  /*35d0*/  @!P5 STG.E.U8 desc[UR36][R4.64+0x38], R11 ;  /* 0x0000380b0400d986 */ /* 0x0003e2000c101124 */
[----:B------:R-:W-:Y:S05]  /*35e0*/  @P2 BRA `(.L_x_97) ;  /* 0x00000000000c2947 */ /* 0x000fea0003800000 */
[----:B------:R-:W1:Y:S02]  /*35f0*/  LDG.E.U8 R164, desc[UR36][R2.64+0x39] ;  /* 0x0000392402a47981 */ /* 0x000e64000c1e1100 */
[----:B-1----:R-:W-:-:S05]  /*3600*/  PRMT R11, R164, 0x8880, RZ ;  /* 0x00008880a40b7816 */ /* 0x002fca00000000ff */
[----:B------:R-:W-:-:S07]  /*3610*/  IMAD R10, R11, R152, RZ ;  /* 0x000000980b0a7224 */ /* 0x000fce00078e02ff */
.L_x_97:
[----:B------:R-:W-:Y:S05]  /*3620*/  BSYNC B1 ;  /* 0x0000000000017941 */ /* 0x000fea0003800000 */
.L_x_96:
        /* <DEDUP_REMOVED lines=11> */
.L_x_99:
[----:B------:R-:W-:Y:S05]  /*36e0*/  BSYNC B1 ;  /* 0x0000000000017941 */ /* 0x000fea0003800000 */
.L_x_98:
[----:B-1----:R-:W-:Y:S01]  /*36f0*/  @!P4 IMAD R11, R54, R153, R10 ;  /* 0x00000099360bc224 */ /* 0x002fe200078e020a */
[----:B------:R-:W-:Y:S04]  /*3700*/  BSSY B1, `(.L_x_100) ;  /* 0x0000006000017945 */ /* 0x000fe80003800000 */
[----:B------:R1:W-:Y:S01]  /*3710*/  @!P4 STG.E.U8 desc[UR36][R6.64+0x38], R11 ;  /* 0x0000380b0600c986 */ /* 0x0003e2000c101124 */
[----:B------:R-:W-:Y:S05]  /*3720*/  @P3 BRA `(.L_x_101) ;  /* 0x00000000000c3947 */ /* 0x000fea0003800000 */
[----:B------:R-:W1:Y:S02]  /*3730*/  LDG.E.U8 R164, desc[UR36][R8.64+0x39] ;  /* 0x0000392408a47981 */ /* 0x000e64000c1e1100 */
[----:B-1----:R-:W-:-:S05]  /*3740*/  PRMT R11, R164, 0x8880, RZ ;  /* 0x00008880a40b7816 */ /* 0x002fca00000000ff */
[----:B------:R-:W-:-:S07]  /*3750*/  IMAD R10, R11, R152, RZ ;  /* 0x000000980b0a7224 */ /* 0x000fce00078e02ff */
.L_x_101:
[----:B------:R-:W-:Y:S05]  /*3760*/  BSYNC B1 ;  /* 0x0000000000017941 */ /* 0x000fea0003800000 */
.L_x_100:
[----:B------:R-:W-:Y:S01]  /*3770*/  @!P3 IMAD R55, R55, R153, R10 ;  /* 0x000000993737b224 */ /* 0x000fe200078e020a */
[----:B------:R-:W-:Y:S04]  /*3780*/  BSSY B1, `(.L_x_102) ;  /* 0x0000006000017945 */ /* 0x000fe80003800000 */
[----:B------:R0:W-:Y:S01]  /*3790*/  @!P3 STG.E.U8 desc[UR36][R6.64+0x39], R55 ;  /* 0x000039370600b986 */ /* 0x0001e2000c101124 */
[----:B------:R-:W-:Y:S05]  /*37a0*/  @P5 BRA `(.L_x_103) ;  /* 0x00000000000c5947 */ /* 0x000fea0003800000 */
[----:B------:R-:W1:Y:S02]  /*37b0*/  LDG.E.U8 R164, desc[UR36][R2.64+0x40] ;  /* 0x0000402402a47981 */ /* 0x000e64000c1e1100 */
[----:B-1----:R-:W-:-:S05]  /*37c0*/  PRMT R11, R164, 0x8880, RZ ;  /* 0x00008880a40b7816 */ /* 0x002fca00000000ff */
[----:B------:R-:W-:-:S07]  /*37d0*/  IMAD R10, R11, R152, RZ ;  /* 0x000000980b0a7224 */ /* 0x000fce00078e02ff */
.L_x_103:
[----:B------:R-:W-:Y:S05]  /*37e0*/  BSYNC B1 ;  /* 0x0000000000017941 */ /* 0x000fea0003800000 */
.L_x_102:
[----:B-1----:R-:W-:Y:S01]  /*37f0*/  @!P5 IMAD R11, R56, R153, R10 ;  /* 0x00000099380bd224 */ /* 0x002fe200078e020a */
[----:B------:R-:W-:Y:S04]  /*3800*/  BSSY B1, `(.L_x_104) ;  /* 0x0000006000017945 */ /* 0x000fe80003800000 */
[----:B------:R1:W-:Y:S01]  /*3810*/  @!P5 STG.E.U8 desc[UR36][R4.64+0x40], R11 ;  /* 0x0000400b0400d986 */ /* 0x0003e2000c101124 */
[----:B------:R-:W-:Y:S05]  /*3820*/  @P2 BRA `(.L_x_105) ;  /* 0x00000000000c2947 */ /* 0x000fea0003800000 */
[----:B------:R-:W1:Y:S02]  /*3830*/  LDG.E.U8 R164, desc[UR36][R2.64+0x41] ;  /* 0x0000412402a47981 */ /* 0x000e64000c1e1100 */
[----:B-1----:R-:W-:-:S05]  /*3840*/  PRMT R11, R164, 0x8880, RZ ;  /* 0x00008880a40b7816 */ /* 0x002fca00000000ff */
[----:B------:R-:W-:-:S07]  /*3850*/  IMAD R10, R11, R152, RZ ;  /* 0x000000980b0a7224 */ /* 0x000fce00078e02ff */
.L_x_105:
[----:B------:R-:W-:Y:S05]  /*3860*/  BSYNC B1 ;  /* 0x0000000000017941 */ /* 0x000fea0003800000 */
.L_x_104:
        /* <DEDUP_REMOVED lines=11> */
.L_x_107:
[----:B------:R-:W-:Y:S05]  /*3920*/  BSYNC B1 ;  /* 0x0000000000017941 */ /* 0x000fea0003800000 */
.L_x_106:
[----:B-1----:R-:W-:Y:S01]  /*3930*/  @!P4 IMAD R11, R58, R153, R10 ;  /* 0x000000993a0bc224 */ /* 0x002fe200078e020a */
[----:B------:R-:W-:Y:S04]  /*3940*/  BSSY B1, `(.L_x_108) ;  /* 0x0000006000017945 */ /* 0x000fe80003800000 */
[----:B------:R1:W-:Y:S01]  /*3950*/  @!P4 STG.E.U8 desc[UR36][R6.64+0x40], R11 ;  /* 0x0000400b0600c986 */ /* 0x0003e2000c101124 */
[----:B------:R-:W-:Y:S05]  /*3960*/  @P3 BRA `(.L_x_109) ;  /* 0x00000000000c3947 */ /* 0x000fea0003800000 */
[----:B------:R-:W1:Y:S02]  /*3970*/  LDG.E.U8 R164, desc[UR36][R8.64+0x41] ;  /* 0x0000412408a47981 */ /* 0x000e64000c1e1100 */
[----:B-1----:R-:W-:-:S05]  /*3980*/  PRMT R11, R164, 0x8880, RZ ;  /* 0x00008880a40b7816 */ /* 0x002fca00000000ff */
[----:B------:R-:W-:-:S07]  /*3990*/  IMAD R10, R11, R152, RZ ;  /* 0x000000980b0a7224 */ /* 0x000fce00078e02ff */
.L_x_109:
[----:B------:R-:W-:Y:S05]  /*39a0*/  BSYNC B1 ;  /* 0x0000000000017941 */ /* 0x000fea0003800000 */
.L_x_108:
[----:B------:R-:W-:Y:S01]  /*39b0*/  @!P3 IMAD R59, R59, R153, R10 ;  /* 0x000000993b3bb224 */ /* 0x000fe200078e020a */
[----:B------:R-:W-:Y:S04]  /*39c0*/  BSSY B1, `(.L_x_110) ;  /* 0x0000006000017945 */ /* 0x000fe80003800000 */
[----:B------:R0:W-:Y:S01]  /*39d0*/  @!P3 STG.E.U8 desc[UR36][R6.64+0x41], R59 ;  /* 0x0000413b0600b986 */ /* 0x0001e2000c101124 */
[----:B------:R-:W-:Y:S05]  /*39e0*/  @P5 BRA `(.L_x_111) ;  /* 0x00000000000c5947 */ /* 0x000fea0003800000 */
[----:B------:R-:W1:Y:S02]  /*39f0*/  LDG.E.U8 R164, desc[UR36][R2.64+0x48] ;  /* 0x0000482402a47981 */ /* 0x000e64000c1e1100 */
[----:B-1----:R-:W-:-:S05]  /*3a00*/  PRMT R11, R164, 0x8880, RZ ;  /* 0x00008880a40b7816 */ /* 0x002fca00000000ff */
[----:B------:R-:W-:-:S07]  /*3a10*/  IMAD R10, R11, R152, RZ ;  /* 0x000000980b0a7224 */ /* 0x000fce00078e02ff */
.L_x_111:
[----:B------:R-:W-:Y:S05]  /*3a20*/  BSYNC B1 ;  /* 0x0000000000017941 */ /* 0x000fea0003800000 */
.L_x_110:
[----:B-1----:R-:W-:Y:S01]  /*3a30*/  @!P5 IMAD R11, R60, R153, R10 ;  /* 0x000000993c0bd224 */ /* 0x002fe200078e020a */
[----:B------:R-:W-:Y:S04]  /*3a40*/  BSSY B1, `(.L_x_112) ;  /* 0x0000006000017945 */ /* 0x000fe80003800000 */
[----:B------:R1:W-:Y:S01]  /*3a50*/  @!P5 STG.E.U8 desc[UR36][R4.64+0x48], R11 ;  /* 0x0000480b0400d986 */ /* 0x0003e2000c101124 */
[----:B------:R-:W-:Y:S05]  /*3a60*/  @P2 BRA `(.L_x_113) ;  /* 0x00000000000c2947 */ /* 0x000fea0003800000 */
[----:B------:R-:W1:Y:S02]  /*3a70*/  LDG.E.U8 R164, desc[UR36][R2.64+0x49] ;  /* 0x0000492402a47981 */ /* 0x000e64000c1e1100 */
[----:B-1----:R-:W-:-:S05]  /*3a80*/  PRMT R11, R164, 0x8880, RZ ;  /* 0x00008880a40b7816 */ /* 0x002fca00000000ff */
[----:B------:R-:W-:-:S07]  /*3a90*/  IMAD R10, R11, R152, RZ ;  /* 0x000000980b0a7224 */ /* 0x000fce00078e02ff */
.L_x_113:
[----:B------:R-:W-:Y:S05]  /*3aa0*/  BSYNC B1 ;  /* 0x0000000000017941 */ /* 0x000fea0003800000 */
.L_x_112:
        /* <DEDUP_REMOVED lines=11> */
.L_x_115:
[----:B------:R-:W-:Y:S05]  /*3b60*/  BSYNC B1 ;  /* 0x0000000000017941 */ /* 0x000fea0003800000 */
.L_x_114:
[----:B-1----:R-:W-:Y:S01]  /*3b70*/  @!P4 IMAD R11, R62, R153, R10 ;  /* 0x000000993e0bc224 */ /* 0x002fe200078e020a */
[----:B------:R-:W-:Y:S04]  /*3b80*/  BSSY B1, `(.L_x_116) ;  /* 0x0000006000017945 */ /* 0x000fe80003800000 */
[----:B------:R1:W-:Y:S01]  /*3b90*/  @!P4 STG.E.U8 desc[UR36][R6.64+0x48], R11 ;  /* 0x0000480b0600c986 */ /* 0x0003e2000c101124 */
[----:B------:R-:W-:Y:S05]  /*3ba0*/  @P3 BRA `(.L_x_117) ;  /* 0x00000000000c3947 */ /* 0x000fea0003800000 */
[----:B------:R-:W1:Y:S02]  /*3bb0*/  LDG.E.U8 R164, desc[UR36][R8.64+0x49] ;  /* 0x0000492408a47981 */ /* 0x000e64000c1e1100 */
[----:B-1----:R-:W-:-:S05]  /*3bc0*/  PRMT R11, R164, 0x8880, RZ ;  /* 0x00008880a40b7816 */ /* 0x002fca00000000ff */
[----:B------:R-:W-:-:S07]  /*3bd0*/  IMAD R10, R11, R152, RZ ;  /* 0x000000980b0a7224 */ /* 0x000fce00078e02ff */
.L_x_117:
[----:B------:R-:W-:Y:S05]  /*3be0*/  BSYNC B1 ;  /* 0x0000000000017941 */ /* 0x000fea0003800000 */
.L_x_116:
[----:B------:R-:W-:Y:S01]  /*3bf0*/  @!P3 IMAD R63, R63, R153, R10 ;  /* 0x000000993f3fb224 */ /* 0x000fe200078e020a */
[----:B------:R-:W-:Y:S04]  /*3c00*/  BSSY B1, `(.L_x_118) ;  /* 0x0000006000017945 */ /* 0x000fe80003800000 */
[----:B------:R0:W-:Y:S01]  /*3c10*/  @!P3 STG.E.U8 desc[UR36][R6.64+0x49], R63 ;  /* 0x0000493f0600b986 */ /* 0x0001e2000c101124 */
[----:B------:R-:W-:Y:S05]  /*3c20*/  @P5 BRA `(.L_x_119) ;  /* 0x00000000000c5947 */ /* 0x000fea0003800000 */
[----:B------:R-:W1:Y:S02]  /*3c30*/  LDG.E.U8 R164, desc[UR36][R2.64+0x50] ;  /* 0x0000502402a47981 */ /* 0x000e64000c1e1100 */
[----:B-1----:R-:W-:-:S05]  /*3c40*/  PRMT R11, R164, 0x8880, RZ ;  /* 0x00008880a40b7816 */ /* 0x002fca00000000ff */
[----:B------:R-:W-:-:S07]  /*3c50*/  IMAD R10, R11, R152, RZ ;  /* 0x000000980b0a7224 */ /* 0x000fce00078e02ff */
.L_x_119:
[----:B------:R-:W-:Y:S05]  /*3c60*/  BSYNC B1 ;  /* 0x0000000000017941 */ /* 0x000fea0003800000 */
.L_x_118:
[----:B-1----:R-:W-:Y:S01]  /*3c70*/  @!P5 IMAD R11, R64, R153, R10 ;  /* 0x00000099400bd224 */ /* 0x002fe200078e020a */
[----:B------:R-:W-:Y:S04]  /*3c80*/  BSSY B1, `(.L_x_120) ;  /* 0x0000006000017945 */ /* 0x000fe80003800000 */
[----:B------:R1:W-:Y:S01]  /*3c90*/  @!P5 STG.E.U8 desc[UR36][R4.64+0x50], R11 ;  /* 0x0000500b0400d986 */ /* 0x0003e2000c101124 */
[----:B------:R-:W-:Y:S05]  /*3ca0*/  @P2 BRA `(.L_x_121) ;  /* 0x00000000000c2947 */ /* 0x000fea0003800000 */
[----:B------:R-:W1:Y:S02]  /*3cb0*/  LDG.E.U8 R164, desc[UR36][R2.64+0x51] ;  /* 0x0000512402a47981 */ /* 0x000e64000c1e1100 */
[----:B-1----:R-:W-:-:S05]  /*3cc0*/  PRMT R11, R164, 0x8880, RZ ;  /* 0x00008880a40b7816 */ /* 0x002fca00000000ff */
[----:B------:R-:W-:-:S07]  /*3cd0*/  IMAD R10, R11, R152, RZ ;  /* 0x000000980b0a7224 */ /* 0x000fce00078e02ff */
.L_x_121:
[----:B------:R-:W-:Y:S05]  /*3ce0*/  BSYNC B1 ;  /* 0x0000000000017941 */ /* 0x000fea0003800000 */
.L_x_120:
        /* <DEDUP_REMOVED lines=11> */
.L_x_123:
[----:B------:R-:W-:Y:S05]  /*3da0*/  BSYNC B1 ;  /* 0x0000000000017941 */ /* 0x000fea0003800000 */
.L_x_122:
[----:B-1----:R-:W-:Y:S01]  /*3db0*/  @!P4 IMAD R11, R66, R153, R10 ;  /* 0x00000099420bc224 */ /* 0x002fe200078e020a */
[----:B------:R-:W-:Y:S04]  /*3dc0*/  BSSY B1, `(.L_x_124) ;  /* 0x0000006000017945 */ /* 0x000fe80003800000 */
[----:B------:R1:W-:Y:S01]  /*3dd0*/  @!P4 STG.E.U8 desc[UR36][R6.64+0x50], R11 ;  /* 0x0000500b0600c986 */ /* 0x0003e2000c101124 */
[----:B------:R-:W-:Y:S05]  /*3de0*/  @P3 BRA `(.L_x_125) ;  /* 0x00000000000c3947 */ /* 0x000fea0003800000 */
[----:B------:R-:W1:Y:S02]  /*3df0*/  LDG.E.U8 R164, desc[UR36][R8.64+0x51] ;  /* 0x0000512408a47981 */ /* 0x000e64000c1e1100 */
[----:B-1----:R-:W-:-:S05]  /*3e00*/  PRMT R11, R164, 0x8880, RZ ;  /* 0x00008880a40b7816 */ /* 0x002fca00000000ff */
[----:B------:R-:W-:-:S07]  /*3e10*/  IMAD R10, R11, R152, RZ ;  /* 0x000000980b0a7224 */ /* 0x000fce00078e02ff */
.L_x_125:
[----:B------:R-:W-:Y:S05]  /*3e20*/  BSYNC B1 ;  /* 0x0000000000017941 */ /* 0x000fea0003800000 */
.L_x_124:
[----:B------:R-:W-:Y:S01]  /*3e30*/  @!P3 IMAD R67, R67, R153, R10 ;  /* 0x000000994343b224 */ /* 0x000fe200078e020a */
[----:B------:R-:W-:Y:S04]  /*3e40*/  BSSY B1, `(.L_x_126) ;  /* 0x0000006000017945 */ /* 0x000fe80003800000 */
[----:B------:R0:W-:Y:S01]  /*3e50*/  @!P3 STG.E.U8 desc[UR36][R6.64+0x51], R67 ;  /* 0x000051430600b986 */ /* 0x0001e2000c101124 */
[----:B------:R-:W-:Y:S05]  /*3e60*/  @P5 BRA `(.L_x_127) ;  /* 0x00000000000c5947 */ /* 0x000fea0003800000 */
[----:B------:R-:W1:Y:S02]  /*3e70*/  LDG.E.U8 R164, desc[UR36][R2.64+0x58] ;  /* 0x0000582402a47981 */ /* 0x000e64000c1e1100 */
[----:B-1----:R-:W-:-:S05]  /*3e80*/  PRMT R11, R164, 0x8880, RZ ;  /* 0x00008880a40b7816 */ /* 0x002fca00000000ff */
[----:B------:R-:W-:-:S07]  /*3e90*/  IMAD R10, R11, R152, RZ ;  /* 0x000000980b0a7224 */ /* 0x000fce00078e02ff */
.L_x_127:
[----:B------:R-:W-:Y:S05]  /*3ea0*/  BSYNC B1 ;  /* 0x0000000000017941 */ /* 0x000fea0003800000 */
.L_x_126:
[----:B-1----:R-:W-:Y:S01]  /*3eb0*/  @!P5 IMAD R11, R68, R153, R10 ;  /* 0x00000099440bd224 */ /* 0x002fe200078e020a */
[----:B------:R-:W-:Y:S04]  /*3ec0*/  BSSY B1, `(.L_x_128) ;  /* 0x0000006000017945 */ /* 0x000fe80003800000 */
[----:B------:R1:W-:Y:S01]  /*3ed0*/  @!P5 STG.E.U8 desc[UR36][R4.64+0x58], R11 ;  /* 0x0000580b0400d986 */ /* 0x0003e2000c101124 */
[----:B------:R-:W-:Y:S05]  /*3ee0*/  @P2 BRA `(.L_x_129) ;  /* 0x00000000000c2947 */ /* 0x000fea0003800000 */
[----:B------:R-:W1:Y:S02]  /*3ef0*/  LDG.E.U8 R164, desc[UR36][R2.64+0x59] ;  /* 0x0000592402a47981 */ /* 0x000e64000c1e1100 */
[----:B-1----:R-:W-:-:S05]  /*3f00*/  PRMT R11, R164, 0x8880, RZ ;  /* 0x00008880a40b7816 */ /* 0x002fca00000000ff */
[----:B------:R-:W-:-:S07]  /*3f10*/  IMAD R10, R11, R152, RZ ;  /* 0x000000980b0a7224 */ /* 0x000fce00078e02ff */
.L_x_129:
[----:B------:R-:W-:Y:S05]  /*3f20*/  BSYNC B1 ;  /* 0x0000000000017941 */ /* 0x000fea0003800000 */
.L_x_128:
        /* <DEDUP_REMOVED lines=11> */
.L_x_131:
[----:B------:R-:W-:Y:S05]  /*3fe0*/  BSYNC B1 ;  /* 0x0000000000017941 */ /* 0x000fea0003800000 */
.L_x_130:
[----:B-1----:R-:W-:Y:S01]  /*3ff0*/  @!P4 IMAD R11, R70, R153, R10 ;  /* 0x00000099460bc224 */ /* 0x002fe200078e020a */
[----:B------:R-:W-:Y:S04]  /*4000*/  BSSY B1, `(.L_x_132) ;  /* 0x0000006000017945 */ /* 0x000fe80003800000 */
[----:B------:R1:W-:Y:S01]  /*4010*/  @!P4 STG.E.U8 desc[UR36][R6.64+0x58], R11 ;  /* 0x0000580b0600c986 */ /* 0x0003e2000c101124 */
[----:B------:R-:W-:Y:S05]  /*4020*/  @P3 BRA `(.L_x_133) ;  /* 0x00000000000c3947 */ /* 0x000fea0003800000 */
[----:B------:R-:W1:Y:S02]  /*4030*/  LDG.E.U8 R164, desc[UR36][R8.64+0x59] ;  /* 0x0000592408a47981 */ /* 0x000e64000c1e1100 */
[----:B-1----:R-:W-:-:S05]  /*4040*/  PRMT R11, R164, 0x8880, RZ ;  /* 0x00008880a40b7816 */ /* 0x002fca00000000ff */
[----:B------:R-:W-:-:S07]  /*4050*/  IMAD R10, R11, R152, RZ ;  /* 0x000000980b0a7224 */ /* 0x000fce00078e02ff */
.L_x_133:
[----:B------:R-:W-:Y:S05]  /*4060*/  BSYNC B1 ;  /* 0x0000000000017941 */ /* 0x000fea0003800000 */
.L_x_132:
[----:B------:R-:W-:Y:S01]  /*4070*/  @!P3 IMAD R71, R71, R153, R10 ;  /* 0x000000994747b224 */ /* 0x000fe200078e020a */
[----:B------:R-:W-:Y:S04]  /*4080*/  BSSY B1, `(.L_x_134) ;  /* 0x0000006000017945 */ /* 0x000fe80003800000 */
[----:B------:R0:W-:Y:S01]  /*4090*/  @!P3 STG.E.U8 desc[UR36][R6.64+0x59], R71 ;  /* 0x000059470600b986 */ /* 0x0001e2000c101124 */
[----:B------:R-:W-:Y:S05]  /*40a0*/  @P5 BRA `(.L_x_135) ;  /* 0x00000000000c5947 */ /* 0x000fea0003800000 */
[----:B------:R-:W1:Y:S02]  /*40b0*/  LDG.E.U8 R164, desc[UR36][R2.64+0x60] ;  /* 0x0000602402a47981 */ /* 0x000e64000c1e1100 */
[----:B-1----:R-:W-:-:S05]  /*40c0*/  PRMT R11, R164, 0x8880, RZ ;  /* 0x00008880a40b7816 */ /* 0x002fca00000000ff */
[----:B------:R-:W-:-:S07]  /*40d0*/  IMAD R10, R11, R152, RZ ;  /* 0x000000980b0a7224 */ /* 0x000fce00078e02ff */
.L_x_135:
[----:B------:R-:W-:Y:S05]  /*40e0*/  BSYNC B1 ;  /* 0x0000000000017941 */ /* 0x000fea0003800000 */
.L_x_134:
[----:B-1----:R-:W-:Y:S01]  /*40f0*/  @!P5 IMAD R11, R72, R153, R10 ;  /* 0x00000099480bd224 */ /* 0x002fe200078e020a */
[----:B------:R-:W-:Y:S04]  /*4100*/  BSSY B1, `(.L_x_136) ;  /* 0x0000006000017945 */ /* 0x000fe80003800000 */
[----:B------:R1:W-:Y:S01]  /*4110*/  @!P5 STG.E.U8 desc[UR36][R4.64+0x60], R11 ;  /* 0x0000600b0400d986 */ /* 0x0003e2000c101124 */
[----:B------:R-:W-:Y:S05]  /*4120*/  @P2 BRA `(.L_x_137) ;  /* 0x00000000000c2947 */ /* 0x000fea0003800000 */
[----:B------:R-:W1:Y:S02]  /*4130*/  LDG.E.U8 R164, desc[UR36][R2.64+0x61] ;  /* 0x0000612402a47981 */ /* 0x000e64000c1e1100 */
[----:B-1----:R-:W-:-:S05]  /*4140*/  PRMT R11, R164, 0x8880, RZ ;  /* 0x00008880a40b7816 */ /* 0x002fca00000000ff */
[----:B------:R-:W-:-:S07]  /*4150*/  IMAD R10, R11, R152, RZ ;  /* 0x000000980b0a7224 */ /* 0x000fce00078e02ff */
.L_x_137:
[----:B------:R-:W-:Y:S05]  /*4160*/  BSYNC B1 ;  /* 0x0000000000017941 */ /* 0x000fea0003800000 */
.L_x_136:
        /* <DEDUP_REMOVED lines=11> */
.L_x_139:
[----:B------:R-:W-:Y:S05]  /*4220*/  BSYNC B1 ;  /* 0x0000000000017941 */ /* 0x000fea0003800000 */
.L_x_138:
[----:B-1----:R-:W-:Y:S01]  /*4230*/  @!P4 IMAD R11, R74, R153, R10 ;  /* 0x000000994a0bc224 */ /* 0x002fe200078e020a */
[----:B------:R-:W-:Y:S04]  /*4240*/  BSSY B1, `(.L_x_140) ;  /* 0x0000006000017945 */ /* 0x000fe80003800000 */
[----:B------:R1:W-:Y:S01]  /*4250*/  @!P4 STG.E.U8 desc[UR36][R6.64+0x60], R11 ;  /* 0x0000600b0600c986 */ /* 0x0003e2000c101124 */
[----:B------:R-:W-:Y:S05]  /*4260*/  @P3 BRA `(.L_x_141) ;  /* 0x00000000000c3947 */ /* 0x000fea0003800000 */
[----:B------:R-:W1:Y:S02]  /*4270*/  LDG.E.U8 R164, desc[UR36][R8.64+0x61] ;  /* 0x0000612408a47981 */ /* 0x000e64000c1e1100 */
[----:B-1----:R-:W-:-:S05]  /*4280*/  PRMT R11, R164, 0x8880, RZ ;  /* 0x00008880a40b7816 */ /* 0x002fca00000000ff */
[----:B------:R-:W-:-:S07]  /*4290*/  IMAD R10, R11, R152, RZ ;  /* 0x000000980b0a7224 */ /* 0x000fce00078e02ff */
.L_x_141:
[----:B------:R-:W-:Y:S05]  /*42a0*/  BSYNC B1 ;  /* 0x0000000000017941 */ /* 0x000fea0003800000 */
.L_x_140:
[----:B------:R-:W-:Y:S01]  /*42b0*/  @!P3 IMAD R75, R75, R153, R10 ;  /* 0x000000994b4bb224 */ /* 0x000fe200078e020a */
[----:B------:R-:W-:Y:S04]  /*42c0*/  BSSY B1, `(.L_x_142) ;  /* 0x0000006000017945 */ /* 0x000fe80003800000 */
[----:B------:R0:W-:Y:S01]  /*42d0*/  @!P3 STG.E.U8 desc[UR36][R6.64+0x61], R75 ;  /* 0x0000614b0600b986 */ /* 0x0001e2000c101124 */
[----:B------:R-:W-:Y:S05]  /*42e0*/  @P5 BRA `(.L_x_143) ;  /* 0x00000000000c5947 */ /* 0x000fea0003800000 */
[----:B------:R-:W1:Y:S02]  /*42f0*/  LDG.E.U8 R164, desc[UR36][R2.64+0x68] ;  /* 0x0000682402a47981 */ /* 0x000e64000c1e1100 */
[----:B-1----:R-:W-:-:S05]  /*4300*/  PRMT R11, R164, 0x8880, RZ ;  /* 0x00008880a40b7816 */ /* 0x002fca00000000ff */
[----:B------:R-:W-:-:S07]  /*4310*/  IMAD R10, R11, R152, RZ ;  /* 0x000000980b0a7224 */ /* 0x000fce00078e02ff */
.L_x_143:
[----:B------:R-:W-:Y:S05]  /*4320*/  BSYNC B1 ;  /* 0x0000000000017941 */ /* 0x000fea0003800000 */
.L_x_142:
[----:B-1----:R-:W-:Y:S01]  /*4330*/  @!P5 IMAD R11, R76, R153, R10 ;  /* 0x000000994c0bd224 */ /* 0x002fe200078e020a */
[----:B------:R-:W-:Y:S04]  /*4340*/  BSSY B1, `(.L_x_144) ;  /* 0x0000006000017945 */ /* 0x000fe80003800000 */
[----:B------:R1:W-:Y:S01]  /*4350*/  @!P5 STG.E.U8 desc[UR36][R4.64+0x68], R11 ;  /* 0x0000680b0400d986 */ /* 0x0003e2000c101124 */
[----:B------:R-:W-:Y:S05]  /*4360*/  @P2 BRA `(.L_x_145) ;  /* 0x00000000000c2947 */ /* 0x000fea0003800000 */
[----:B------:R-:W1:Y:S02]  /*4370*/  LDG.E.U8 R164, desc[UR36][R2.64+0x69] ;  /* 0x0000692402a47981 */ /* 0x000e64000c1e1100 */
[----:B-1----:R-:W-:-:S05]  /*4380*/  PRMT R11, R164, 0x8880, RZ ;  /* 0x00008880a40b7816 */ /* 0x002fca00000000ff */
[----:B------:R-:W-:-:S07]  /*4390*/  IMAD R10, R11, R152, RZ ;  /* 0x000000980b0a7224 */ /* 0x000fce00078e02ff */
.L_x_145:
[----:B------:R-:W-:Y:S05]  /*43a0*/  BSYNC B1 ;  /* 0x0000000000017941 */ /* 0x000fea0003800000 */
.L_x_144:
        /* <DEDUP_REMOVED lines=11> */
.L_x_147:
[----:B------:R-:W-:Y:S05]  /*4460*/  BSYNC B1 ;  /* 0x0000000000017941 */ /* 0x000fea0003800000 */
.L_x_146:
[----:B-1----:R-:W-:Y:S01]  /*4470*/  @!P4 IMAD R11, R78, R153, R10 ;  /* 0x000000994e0bc224 */ /* 0x002fe200078e020a */
[----:B------:R-:W-:Y:S04]  /*4480*/  BSSY B1, `(.L_x_148) ;  /* 0x0000006000017945 */ /* 0x000fe80003800000 */
[----:B------:R1:W-:Y:S01]  /*4490*/  @!P4 STG.E.U8 desc[UR36][R6.64+0x68], R11 ;  /* 0x0000680b0600c986 */ /* 0x0003e2000c101124 */
[----:B------:R-:W-:Y:S05]  /*44a0*/  @P3 BRA `(.L_x_149) ;  /* 0x00000000000c3947 */ /* 0x000fea0003800000 */
[----:B------:R-:W1:Y:S02]  /*44b0*/  LDG.E.U8 R164, desc[UR36][R8.64+0x69] ;  /* 0x0000692408a47981 */ /* 0x000e64000c1e1100 */
[----:B-1----:R-:W-:-:S05]  /*44c0*/  PRMT R11, R164, 0x8880, RZ ;  /* 0x00008880a40b7816 */ /* 0x002fca00000000ff */
[----:B------:R-:W-:-:S07]  /*44d0*/  IMAD R10, R11, R152, RZ ;  /* 0x000000980b0a7224 */ /* 0x000fce00078e02ff */
.L_x_149:
[----:B------:R-:W-:Y:S05]  /*44e0*/  BSYNC B1 ;  /* 0x0000000000017941 */ /* 0x000fea0003800000 */
.L_x_148:
[----:B------:R-:W-:Y:S01]  /*44f0*/  @!P3 IMAD R79, R79, R153, R10 ;  /* 0x000000994f4fb224 */ /* 0x000fe200078e020a */
[----:B------:R-:W-:Y:S04]  /*4500*/  BSSY B1, `(.L_x_150) ;  /* 0x0000006000017945 */ /* 0x000fe80003800000 */
[----:B------:R0:W-:Y:S01]  /*4510*/  @!P3 STG.E.U8 desc[UR36][R6.64+0x69], R79 ;  /* 0x0000694f0600b986 */ /* 0x0001e2000c101124 */
[----:B------:R-:W-:Y:S05]  /*4520*/  @P5 BRA `(.L_x_151) ;  /* 0x00000000000c5947 */ /* 0x000fea0003800000 */
[----:B------:R-:W1:Y:S02]  /*4530*/  LDG.E.U8 R164, desc[UR36][R2.64+0x70] ;  /* 0x0000702402a47981 */ /* 0x000e64000c1e1100 */
[----:B-1----:R-:W-:-:S05]  /*4540*/  PRMT R11, R164, 0x8880, RZ ;  /* 0x00008880a40b7816 */ /* 0x002fca00000000ff */
[----:B------:R-:W-:-:S07]  /*4550*/  IMAD R10, R11, R152, RZ ;  /* 0x000000980b0a7224 */ /* 0x000fce00078e02ff */
.L_x_151:
[----:B------:R-:W-:Y:S05]  /*4560*/  BSYNC B1 ;  /* 0x0000000000017941 */ /* 0x000fea0003800000 */
.L_x_150:
[----:B-1----:R-:W-:Y:S01]  /*4570*/  @!P5 IMAD R11, R80, R153, R10 ;  /* 0x00000099500bd224 */ /* 0x002fe200078e020a */
[----:B------:R-:W-:Y:S04]  /*4580*/  BSSY B1, `(.L_x_152) ;  /* 0x0000006000017945 */ /* 0x000fe80003800000 */
[----:B------:R1:W-:Y:S01]  /*4590*/  @!P5 STG.E.U8 desc[UR36][R4.64+0x70], R11 ;  /* 0x0000700b0400d986 */ /* 0x0003e2000c101124 */
[----:B------:R-:W-:Y:S05]  /*45a0*/  @P2 BRA `(.L_x_153) ;  /* 0x00000000000c2947 */ /* 0x000fea0003800000 */
[----:B------:R-:W1:Y:S02]  /*45b0*/  LDG.E.U8 R164, desc[UR36][R2.64+0x71] ;  /* 0x0000712402a47981 */ /* 0x000e64000c1e1100 */
[----:B-1----:R-:W-:-:S05]  /*45c0*/  PRMT R11, R164, 0x8880, RZ ;  /* 0x00008880a40b7816 */ /* 0x002fca00000000ff */
[----:B------:R-:W-:-:S07]  /*45d0*/  IMAD R10, R11, R152, RZ ;  /* 0x000000980b0a7224 */ /* 0x000fce00078e02ff */
.L_x_153:
[----:B------:R-:W-:Y:S05]  /*45e0*/  BSYNC B1 ;  /* 0x0000000000017941 */ /* 0x000fea0003800000 */
.L_x_152:
        /* <DEDUP_REMOVED lines=11> */
.L_x_155:
[----:B------:R-:W-:Y:S05]  /*46a0*/  BSYNC B1 ;  /* 0x0000000000017941 */ /* 0x000fea0003800000 */
.L_x_154:
[----:B-1----:R-:W-:Y:S01]  /*46b0*/  @!P4 IMAD R11, R82, R153, R10 ;  /* 0x00000099520bc224 */ /* 0x002fe200078e020a */
[----:B------:R-:W-:Y:S04]  /*46c0*/  BSSY B1, `(.L_x_156) ;  /* 0x0000006000017945 */ /* 0x000fe80003800000 */
[----:B------:R1:W-:Y:S01]  /*46d0*/  @!P4 STG.E.U8 desc[UR36][R6.64+0x70], R11 ;  /* 0x0000700b0600c986 */ /* 0x0003e2000c101124 */
[----:B------:R-:W-:Y:S05]  /*46e0*/  @P3 BRA `(.L_x_157) ;  /* 0x00000000000c3947 */ /* 0x000fea0003800000 */
[----:B------:R-:W1:Y:S02]  /*46f0*/  LDG.E.U8 R164, desc[UR36][R8.64+0x71] ;  /* 0x0000712408a47981 */ /* 0x000e64000c1e1100 */
[----:B-1----:R-:W-:-:S05]  /*4700*/  PRMT R11, R164, 0x8880, RZ ;  /* 0x00008880a40b7816 */ /* 0x002fca00000000ff */
[----:B------:R-:W-:-:S07]  /*4710*/  IMAD R10, R11, R152, RZ ;  /* 0x000000980b0a7224 */ /* 0x000fce00078e02ff */
.L_x_157:
[----:B------:R-:W-:Y:S05]  /*4720*/  BSYNC B1 ;  /* 0x0000000000017941 */ /* 0x000fea0003800000 */
.L_x_156:
[----:B------:R-:W-:Y:S01]  /*4730*/  @!P3 IMAD R83, R83, R153, R10 ;  /* 0x000000995353b224 */ /* 0x000fe200078e020a */
[----:B------:R-:W-:Y:S04]  /*4740*/  BSSY B1, `(.L_x_158) ;  /* 0x0000006000017945 */ /* 0x000fe80003800000 */
[----:B------:R0:W-:Y:S01]  /*4750*/  @!P3 STG.E.U8 desc[UR36][R6.64+0x71], R83 ;  /* 0x000071530600b986 */ /* 0x0001e2000c101124 */
[----:B------:R-:W-:Y:S05]  /*4760*/  @P5 BRA `(.L_x_159) ;  /* 0x00000000000c5947 */ /* 0x000fea0003800000 */
[----:B------:R-:W1:Y:S02]  /*4770*/  LDG.E.U8 R164, desc[UR36][R2.64+0x78] ;  /* 0x0000782402a47981 */ /* 0x000e64000c1e1100 */
[----:B-1----:R-:W-:-:S05]  /*4780*/  PRMT R11, R164, 0x8880, RZ ;  /* 0x00008880a40b7816 */ /* 0x002fca00000000ff */
[----:B------:R-:W-:-:S07]  /*4790*/  IMAD R10, R11, R152, RZ ;  /* 0x000000980b0a7224 */ /* 0x000fce00078e02ff */
.L_x_159:
[----:B------:R-:W-:Y:S05]  /*47a0*/  BSYNC B1 ;  /* 0x0000000000017941 */ /* 0x000fea0003800000 */
.L_x_158:
[----:B-1----:R-:W-:Y:S01]  /*47b0*/  @!P5 IMAD R11, R84, R153, R10 ;  /* 0x00000099540bd224 */ /* 0x002fe200078e020a */
[----:B------:R-:W-:Y:S04]  /*47c0*/  BSSY B1, `(.L_x_160) ;  /* 0x0000006000017945 */ /* 0x000fe80003800000 */
[----:B------:R1:W-:Y:S01]  /*47d0*/  @!P5 STG.E.U8 desc[UR36][R4.64+0x78], R11 ;  /* 0x0000780b0400d986 */ /* 0x0003e2000c101124 */
[----:B------:R-:W-:Y:S05]  /*47e0*/  @P2 BRA `(.L_x_161) ;  /* 0x00000000000c2947 */ /* 0x000fea0003800000 */
[----:B------:R-:W1:Y:S02]  /*47f0*/  LDG.E.U8 R164, desc[UR36][R2.64+0x79] ;  /* 0x0000792402a47981 */ /* 0x000e64000c1e1100 */
[----:B-1----:R-:W-:-:S05]  /*4800*/  PRMT R11, R164, 0x8880, RZ ;  /* 0x00008880a40b7816 */ /* 0x002fca00000000ff */
[----:B------:R-:W-:-:S07]  /*4810*/  IMAD R10, R11, R152, RZ ;  /* 0x000000980b0a7224 */ /* 0x000fce00078e02ff */
.L_x_161:
[----:B------:R-:W-:Y:S05]  /*4820*/  BSYNC B1 ;  /* 0x0000000000017941 */ /* 0x000fea0003800000 */
.L_x_160:
        /* <DEDUP_REMOVED lines=11> */
.L_x_163:
[----:B------:R-:W-:Y:S05]  /*48e0*/  BSYNC B1 ;  /* 0x0000000000017941 */ /* 0x000fea0003800000 */
.L_x_162:
[----:B-1----:R-:W-:Y:S01]  /*48f0*/  @!P4 IMAD R11, R86, R153, R10 ;  /* 0x00000099560bc224 */ /* 0x002fe200078e020a */
[----:B------:R-:W-:Y:S04]  /*4900*/  BSSY B1, `(.L_x_164) ;  /* 0x0000006000017945 */ /* 0x000fe80003800000 */
[----:B------:R1:W-:Y:S01]  /*4910*/  @!P4 STG.E.U8 desc[UR36][R6.64+0x78], R11 ;  /* 0x0000780b0600c986 */ /* 0x0003e2000c101124 */
[----:B------:R-:W-:Y:S05]  /*4920*/  @P3 BRA `(.L_x_165) ;  /* 0x00000000000c3947 */ /* 0x000fea0003800000 */
[----:B------:R-:W1:Y:S02]  /*4930*/  LDG.E.U8 R164, desc[UR36][R8.64+0x79] ;  /* 0x0000792408a47981 */ /* 0x000e64000c1e1100 */
[----:B-1----:R-:W-:-:S05]  /*4940*/  PRMT R11, R164, 0x8880, RZ ;  /* 0x00008880a40b7816 */ /* 0x002fca00000000ff */
[----:B------:R-:W-:-:S07]  /*4950*/  IMAD R10, R11, R152, RZ ;  /* 0x000000980b0a7224 */ /* 0x000fce00078e02ff */
.L_x_165:
[----:B------:R-:W-:Y:S05]  /*4960*/  BSYNC B1 ;  /* 0x0000000000017941 */ /* 0x000fea0003800000 */
.L_x_164:
[----:B------:R-:W-:Y:S01]  /*4970*/  @!P3 IMAD R87, R87, R153, R10 ;  /* 0x000000995757b224 */ /* 0x000fe200078e020a */
[----:B------:R-:W-:Y:S04]  /*4980*/  BSSY B1, `(.L_x_166) ;  /* 0x0000006000017945 */ /* 0x000fe80003800000 */
[----:B------:R0:W-:Y:S01]  /*4990*/  @!P3 STG.E.U8 desc[UR36][R6.64+0x79], R87 ;  /* 0x000079570600b986 */ /* 0x0001e2000c101124 */
[----:B------:R-:W-:Y:S05]  /*49a0*/  @P5 BRA `(.L_x_167) ;  /* 0x00000000000c5947 */ /* 0x000fea0003800000 */
[----:B------:R-:W1:Y:S02]  /*49b0*/  LDG.E.U8 R164, desc[UR36][R2.64+0x80] ;  /* 0x0000802402a47981 */ /* 0x000e64000c1e1100 */
[----:B-1----:R-:W-:-:S05]  /*49c0*/  PRMT R11, R164, 0x8880, RZ ;  /* 0x00008880a40b7816 */ /* 0x002fca00000000ff */
[----:B------:R-:W-:-:S07]  /*49d0*/  IMAD R10, R11, R152, RZ ;  /* 0x000000980b0a7224 */ /* 0x000fce00078e02ff */
.L_x_167:
[----:B------:R-:W-:Y:S05]  /*49e0*/  BSYNC B1 ;  /* 0x0000000000017941 */ /* 0x000fea0003800000 */
.L_x_166:
[----:B-1----:R-:W-:Y:S01]  /*49f0*/  @!P5 IMAD R11, R88, R153, R10 ;  /* 0x00000099580bd224 */ /* 0x002fe200078e020a */
[----:B------:R-:W-:Y:S04]  /*4a00*/  BSSY B1, `(.L_x_168) ;  /* 0x0000006000017945 */ /* 0x000fe80003800000 */
[----:B------:R1:W-:Y:S01]  /*4a10*/  @!P5 STG.E.U8 desc[UR36][R4.64+0x80], R11 ;  /* 0x0000800b0400d986 */ /* 0x0003e2000c101124 */
[----:B------:R-:W-:Y:S05]  /*4a20*/  @P2 BRA `(.L_x_169) ;  /* 0x00000000000c2947 */ /* 0x000fea0003800000 */
[----:B------:R-:W1:Y:S02]  /*4a30*/  LDG.E.U8 R164, desc[UR36][R2.64+0x81] ;  /* 0x0000812402a47981 */ /* 0x000e64000c1e1100 */
[----:B-1----:R-:W-:-:S05]  /*4a40*/  PRMT R11, R164, 0x8880, RZ ;  /* 0x00008880a40b7816 */ /* 0x002fca00000000ff */
[----:B------:R-:W-:-:S07]  /*4a50*/  IMAD R10, R11, R152, RZ ;  /* 0x000000980b0a7224 */ /* 0x000fce00078e02ff */
.L_x_169:
[----:B------:R-:W-:Y:S05]  /*4a60*/  BSYNC B1 ;  /* 0x0000000000017941 */ /* 0x000fea0003800000 */
.L_x_168:
        /* <DEDUP_REMOVED lines=11> */
.L_x_171:
[----:B------:R-:W-:Y:S05]  /*4b20*/  BSYNC B1 ;  /* 0x0000000000017941 */ /* 0x000fea0003800000 */
.L_x_170:
[----:B-1----:R-:W-:Y:S01]  /*4b30*/  @!P4 IMAD R11, R90, R153, R10 ;  /* 0x000000995a0bc224 */ /* 0x002fe200078e020a */
[----:B------:R-:W-:Y:S04]  /*4b40*/  BSSY B1, `(.L_x_172) ;  /* 0x0000006000017945 */ /* 0x000fe80003800000 */
[----:B------:R1:W-:Y:S01]  /*4b50*/  @!P4 STG.E.U8 desc[UR36][R6.64+0x80], R11 ;  /* 0x0000800b0600c986 */ /* 0x0003e2000c101124 */
[----:B------:R-:W-:Y:S05]  /*4b60*/  @P3 BRA `(.L_x_173) ;  /* 0x00000000000c3947 */ /* 0x000fea0003800000 */
[----:B------:R-:W1:Y:S02]  /*4b70*/  LDG.E.U8 R164, desc[UR36][R8.64+0x81] ;  /* 0x0000812408a47981 */ /* 0x000e64000c1e1100 */
[----:B-1----:R-:W-:-:S05]  /*4b80*/  PRMT R11, R164, 0x8880, RZ ;  /* 0x00008880a40b7816 */ /* 0x002fca00000000ff */
[----:B------:R-:W-:-:S07]  /*4b90*/  IMAD R10, R11, R152, RZ ;  /* 0x000000980b0a7224 */ /* 0x000fce00078e02ff */
.L_x_173:
[----:B------:R-:W-:Y:S05]  /*4ba0*/  BSYNC B1 ;  /* 0x0000000000017941 */ /* 0x000fea0003800000 */
.L_x_172:
[----:B------:R-:W-:Y:S01]  /*4bb0*/  @!P3 IMAD R91, R91, R153, R10 ;  /* 0x000000995b5bb224 */ /* 0x000fe200078e020a */
[----:B------:R-:W-:Y:S04]  /*4bc0*/  BSSY B1, `(.L_x_174) ;  /* 0x0000006000017945 */ /* 0x000fe80003800000 */
[----:B------:R0:W-:Y:S01]  /*4bd0*/  @!P3 STG.E.U8 desc[UR36][R6.64+0x81], R91 ;  /* 0x0000815b0600b986 */ /* 0x0001e2000c101124 */
[----:B------:R-:W-:Y:S05]  /*4be0*/  @P5 BRA `(.L_x_175) ;  /* 0x00000000000c5947 */ /* 0x000fea0003800000 */
[----:B------:R-:W1:Y:S02]  /*4bf0*/  LDG.E.U8 R164, desc[UR36][R2.64+0x88] ;  /* 0x0000882402a47981 */ /* 0x000e64000c1e1100 */
[----:B-1----:R-:W-:-:S05]  /*4c00*/  PRMT R11, R164, 0x8880, RZ ;  /* 0x00008880a40b7816 */ /* 0x002fca00000000ff */
[----:B------:R-:W-:-:S07]  /*4c10*/  IMAD R10, R11, R152, RZ ;  /* 0x000000980b0a7224 */ /* 0x000fce00078e02ff */
.L_x_175:
[----:B------:R-:W-:Y:S05]  /*4c20*/  BSYNC B1 ;  /* 0x0000000000017941 */ /* 0x000fea0003800000 */
.L_x_174:
[----:B-1----:R-:W-:Y:S01]  /*4c30*/  @!P5 IMAD R11, R92, R153, R10 ;  /* 0x000000995c0bd224 */ /* 0x002fe200078e020a */
[----:B------:R-:W-:Y:S04]  /*4c40*/  BSSY B1, `(.L_x_176) ;  /* 0x0000006000017945 */ /* 0x000fe80003800000 */
[----:B------:R1:W-:Y:S01]  /*4c50*/  @!P5 STG.E.U8 desc[UR36][R4.64+0x88], R11 ;  /* 0x0000880b0400d986 */ /* 0x0003e2000c101124 */
[----:B------:R-:W-:Y:S05]  /*4c60*/  @P2 BRA `(.L_x_177) ;  /* 0x00000000000c2947 */ /* 0x000fea0003800000 */
[----:B------:R-:W1:Y:S02]  /*4c70*/  LDG.E.U8 R164, desc[UR36][R2.64+0x89] ;  /* 0x0000892402a47981 */ /* 0x000e64000c1e1100 */
[----:B-1----:R-:W-:-:S05]  /*4c80*/  PRMT R11, R164, 0x8880, RZ ;  /* 0x00008880a40b7816 */ /* 0x002fca00000000ff */
[----:B------:R-:W-:-:S07]  /*4c90*/  IMAD R10, R11, R152, RZ ;  /* 0x000000980b0a7224 */ /* 0x000fce00078e02ff */
.L_x_177:
[----:B------:R-:W-:Y:S05]  /*4ca0*/  BSYNC B1 ;  /* 0x0000000000017941 */ /* 0x000fea0003800000 */
.L_x_176:
        /* <DEDUP_REMOVED lines=11> */
.L_x_179:
[----:B------:R-:W-:Y:S05]  /*4d60*/  BSYNC B1 ;  /* 0x0000000000017941 */ /* 0x000fea0003800000 */
.L_x_178:
[----:B-1----:R-:W-:Y:S01]  /*4d70*/  @!P4 IMAD R11, R94, R153, R10 ;  /* 0x000000995e0bc224 */ /* 0x002fe200078e020a */
[----:B------:R-:W-:Y:S04]  /*4d80*/  BSSY B1, `(.L_x_180) ;  /* 0x0000006000017945 */ /* 0x000fe80003800000 */
[----:B------:R1:W-:Y:S01]  /*4d90*/  @!P4 STG.E.U8 desc[UR36][R6.64+0x88], R11 ;  /* 0x0000880b0600c986 */ /* 0x0003e2000c101124 */
[----:B------:R-:W-:Y:S05]  /*4da0*/  @P3 BRA `(.L_x_181) ;  /* 0x00000000000c3947 */ /* 0x000fea0003800000 */
[----:B------:R-:W1:Y:S02]  /*4db0*/  LDG.E.U8 R164, desc[UR36][R8.64+0x89] ;  /* 0x0000892408a47981 */ /* 0x000e64000c1e1100 */
[----:B-1----:R-:W-:-:S05]  /*4dc0*/  PRMT R11, R164, 0x8880, RZ ;  /* 0x00008880a40b7816 */ /* 0x002fca00000000ff */
[----:B------:R-:W-:-:S07]  /*4dd0*/  IMAD R10, R11, R152, RZ ;  /* 0x000000980b0a7224 */ /* 0x000fce00078e02ff */
.L_x_181:
[----:B------:R-:W-:Y:S05]  /*4de0*/  BSYNC B1 ;  /* 0x0000000000017941 */ /* 0x000fea0003800000 */
.L_x_180:
[----:B------:R-:W-:Y:S01]  /*4df0*/  @!P3 IMAD R95, R95, R153, R10 ;  /* 0x000000995f5fb224 */ /* 0x000fe200078e020a */
[----:B------:R-:W-:Y:S04]  /*4e00*/  BSSY B1, `(.L_x_182) ;  /* 0x0000006000017945 */ /* 0x000fe80003800000 */
[----:B------:R0:W-:Y:S01]  /*4e10*/  @!P3 STG.E.U8 desc[UR36][R6.64+0x89], R95 ;  /* 0x0000895f0600b986 */ /* 0x0001e2000c101124 */
[----:B------:R-:W-:Y:S05]  /*4e20*/  @P5 BRA `(.L_x_183) ;  /* 0x00000000000c5947 */ /* 0x000fea0003800000 */
[----:B------:R-:W1:Y:S02]  /*4e30*/  LDG.E.U8 R164, desc[UR36][R2.64+0x90] ;  /* 0x0000902402a47981 */ /* 0x000e64000c1e1100 */
[----:B-1----:R-:W-:-:S05]  /*4e40*/  PRMT R11, R164, 0x8880, RZ ;  /* 0x00008880a40b7816 */ /* 0x002fca00000000ff */
[----:B------:R-:W-:-:S07]  /*4e50*/  IMAD R10, R11, R152, RZ ;  /* 0x000000980b0a7224 */ /* 0x000fce00078e02ff */
.L_x_183:
[----:B------:R-:W-:Y:S05]  /*4e60*/  BSYNC B1 ;  /* 0x0000000000017941 */ /* 0x000fea0003800000 */
.L_x_182:
[----:B-1----:R-:W-:Y:S01]  /*4e70*/  @!P5 IMAD R11, R96, R153, R10 ;  /* 0x00000099600bd224 */ /* 0x002fe200078e020a */
[----:B------:R-:W-:Y:S04]  /*4e80*/  BSSY B1, `(.L_x_184) ;  /* 0x0000006000017945 */ /* 0x000fe80003800000 */
[----:B------:R1:W-:Y:S01]  /*4e90*/  @!P5 STG.E.U8 desc[UR36][R4.64+0x90], R11 ;  /* 0x0000900b0400d986 */ /* 0x0003e2000c101124 */
[----:B------:R-:W-:Y:S05]  /*4ea0*/  @P2 BRA `(.L_x_185) ;  /* 0x00000000000c2947 */ /* 0x000fea0003800000 */
[----:B------:R-:W1:Y:S02]  /*4eb0*/  LDG.E.U8 R164, desc[UR36][R2.64+0x91] ;  /* 0x0000912402a47981 */ /* 0x000e64000c1e1100 */
[----:B-1----:R-:W-:-:S05]  /*4ec0*/  PRMT R11, R164, 0x8880, RZ ;  /* 0x00008880a40b7816 */ /* 0x002fca00000000ff */
[----:B------:R-:W-:-:S07]  /*4ed0*/  IMAD R10, R11, R152, RZ ;  /* 0x000000980b0a7224 */ /* 0x000fce00078e02ff */
.L_x_185:
[----:B------:R-:W-:Y:S05]  /*4ee0*/  BSYNC B1 ;  /* 0x0000000000017941 */ /* 0x000fea0003800000 */
.L_x_184:
        /* <DEDUP_REMOVED lines=11> */
.L_x_187:
[----:B------:R-:W-:Y:S05]  /*4fa0*/  BSYNC B1 ;  /* 0x0000000000017941 */ /* 0x000fea0003800000 */
.L_x_186:
[----:B-1----:R-:W-:Y:S01]  /*4fb0*/  @!P4 IMAD R11, R98, R153, R10 ;  /* 0x00000099620bc224 */ /* 0x002fe200078e020a */
[----:B------:R-:W-:Y:S04]  /*4fc0*/  BSSY B1, `(.L_x_188) ;  /* 0x0000006000017945 */ /* 0x000fe80003800000 */
[----:B------:R1:W-:Y:S01]  /*4fd0*/  @!P4 STG.E.U8 desc[UR36][R6.64+0x90], R11 ;  /* 0x0000900b0600c986 */ /* 0x0003e2000c101124 */
[----:B------:R-:W-:Y:S05]  /*4fe0*/  @P3 BRA `(.L_x_189) ;  /* 0x00000000000c3947 */ /* 0x000fea0003800000 */
[----:B------:R-:W1:Y:S02]  /*4ff0*/  LDG.E.U8 R164, desc[UR36][R8.64+0x91] ;  /* 0x0000912408a47981 */ /* 0x000e64000c1e1100 */
[----:B-1----:R-:W-:-:S05]  /*5000*/  PRMT R11, R164, 0x8880, RZ ;  /* 0x00008880a40b7816 */ /* 0x002fca00000000ff */
[----:B------:R-:W-:-:S07]  /*5010*/  IMAD R10, R11, R152, RZ ;  /* 0x000000980b0a7224 */ /* 0x000fce00078e02ff */
.L_x_189:
[----:B------:R-:W-:Y:S05]  /*5020*/  BSYNC B1 ;  /* 0x0000000000017941 */ /* 0x000fea0003800000 */
.L_x_188:
[----:B------:R-:W-:Y:S01]  /*5030*/  @!P3 IMAD R99, R99, R153, R10 ;  /* 0x000000996363b224 */ /* 0x000fe200078e020a */
[----:B------:R-:W-:Y:S04]  /*5040*/  BSSY B1, `(.L_x_190) ;  /* 0x0000006000017945 */ /* 0x000fe80003800000 */
[----:B------:R0:W-:Y:S01]  /*5050*/  @!P3 STG.E.U8 desc[UR36][R6.64+0x91], R99 ;  /* 0x000091630600b986 */ /* 0x0001e2000c101124 */
[----:B------:R-:W-:Y:S05]  /*5060*/  @P5 BRA `(.L_x_191) ;  /* 0x00000000000c5947 */ /* 0x000fea0003800000 */
[----:B------:R-:W1:Y:S02]  /*5070*/  LDG.E.U8 R164, desc[UR36][R2.64+0x98] ;  /* 0x0000982402a47981 */ /* 0x000e64000c1e1100 */
[----:B-1----:R-:W-:-:S05]  /*5080*/  PRMT R11, R164, 0x8880, RZ ;  /* 0x00008880a40b7816 */ /* 0x002fca00000000ff */
[----:B------:R-:W-:-:S07]  /*5090*/  IMAD R10, R11, R152, RZ ;  /* 0x000000980b0a7224 */ /* 0x000fce00078e02ff */
.L_x_191:
[----:B------:R-:W-:Y:S05]  /*50a0*/  BSYNC B1 ;  /* 0x0000000000017941 */ /* 0x000fea0003800000 */
.L_x_190:
[----:B-1----:R-:W-:Y:S01]  /*50b0*/  @!P5 IMAD R11, R100, R153, R10 ;  /* 0x00000099640bd224 */ /* 0x002fe200078e020a */
[----:B------:R-:W-:Y:S04]  /*50c0*/  BSSY B1, `(.L_x_192) ;  /* 0x0000006000017945 */ /* 0x000fe80003800000 */
[----:B------:R1:W-:Y:S01]  /*50d0*/  @!P5 STG.E.U8 desc[UR36][R4.64+0x98], R11 ;  /* 0x0000980b0400d986 */ /* 0x0003e2000c101124 */
[----:B------:R-:W-:Y:S05]  /*50e0*/  @P2 BRA `(.L_x_193) ;  /* 0x00000000000c2947 */ /* 0x000fea0003800000 */
[----:B------:R-:W1:Y:S02]  /*50f0*/  LDG.E.U8 R164, desc[UR36][R2.64+0x99] ;  /* 0x0000992402a47981 */ /* 0x000e64000c1e1100 */
[----:B-1----:R-:W-:-:S05]  /*5100*/  PRMT R11, R164, 0x8880, RZ ;  /* 0x00008880a40b7816 */ /* 0x002fca00000000ff */
[----:B------:R-:W-:-:S07]  /*5110*/  IMAD R10, R11, R152, RZ ;  /* 0x000000980b0a7224 */ /* 0x000fce00078e02ff */
.L_x_193:
[----:B------:R-:W-:Y:S05]  /*5120*/  BSYNC B1 ;  /* 0x0000000000017941 */ /* 0x000fea0003800000 */
.L_x_192:
        /* <DEDUP_REMOVED lines=11> */
.L_x_195:
[----:B------:R-:W-:Y:S05]  /*51e0*/  BSYNC B1 ;  /* 0x0000000000017941 */ /* 0x000fea0003800000 */
.L_x_194:
[----:B-1----:R-:W-:Y:S01]  /*51f0*/  @!P4 IMAD R11, R102, R153, R10 ;  /* 0x00000099660bc224 */ /* 0x002fe200078e020a */
[----:B------:R-:W-:Y:S04]  /*5200*/  BSSY B1, `(.L_x_196) ;  /* 0x0000006000017945 */ /* 0x000fe80003800000 */
[----:B------:R1:W-:Y:S01]  /*5210*/  @!P4 STG.E.U8 desc[UR36][R6.64+0x98], R11 ;  /* 0x0000980b0600c986 */ /* 0x0003e2000c101124 */
[----:B------:R-:W-:Y:S05]  /*5220*/  @P3 BRA `(.L_x_197) ;  /* 0x00000000000c3947 */ /* 0x000fea0003800000 */
[----:B------:R-:W1:Y:S02]  /*5230*/  LDG.E.U8 R164, desc[UR36][R8.64+0x99] ;  /* 0x0000992408a47981 */ /* 0x000e64000c1e1100 */
[----:B-1----:R-:W-:-:S05]  /*5240*/  PRMT R11, R164, 0x8880, RZ ;  /* 0x00008880a40b7816 */ /* 0x002fca00000000ff */
[----:B------:R-:W-:-:S07]  /*5250*/  IMAD R10, R11, R152, RZ ;  /* 0x000000980b0a7224 */ /* 0x000fce00078e02ff */
.L_x_197:
[----:B------:R-:W-:Y:S05]  /*5260*/  BSYNC B1 ;  /* 0x0000000000017941 */ /* 0x000fea0003800000 */
.L_x_196:
[----:B------:R-:W-:Y:S01]  /*5270*/  @!P3 IMAD R103, R103, R153, R10 ;  /* 0x000000996767b224 */ /* 0x000fe200078e020a */
[----:B------:R-:W-:Y:S04]  /*5280*/  BSSY B1, `(.L_x_198) ;  /* 0x0000006000017945 */ /* 0x000fe80003800000 */
[----:B------:R0:W-:Y:S01]  /*5290*/  @!P3 STG.E.U8 desc[UR36][R6.64+0x99], R103 ;  /* 0x000099670600b986 */ /* 0x0001e2000c101124 */
[----:B------:R-:W-:Y:S05]  /*52a0*/  @P5 BRA `(.L_x_199) ;  /* 0x00000000000c5947 */ /* 0x000fea0003800000 */
[----:B------:R-:W1:Y:S02]  /*52b0*/  LDG.E.U8 R164, desc[UR36][R2.64+0xa0] ;  /* 0x0000a02402a47981 */ /* 0x000e64000c1e1100 */
[----:B-1----:R-:W-:-:S05]  /*52c0*/  PRMT R11, R164, 0x8880, RZ ;  /* 0x00008880a40b7816 */ /* 0x002fca00000000ff */
[----:B------:R-:W-:-:S07]  /*52d0*/  IMAD R10, R11, R152, RZ ;  /* 0x000000980b0a7224 */ /* 0x000fce00078e02ff */
.L_x_199:
[----:B------:R-:W-:Y:S05]  /*52e0*/  BSYNC B1 ;  /* 0x0000000000017941 */ /* 0x000fea0003800000 */
.L_x_198:
[----:B-1----:R-:W-:Y:S01]  /*52f0*/  @!P5 IMAD R11, R104, R153, R10 ;  /* 0x00000099680bd224 */ /* 0x002fe200078e020a */
[----:B------:R-:W-:Y:S04]  /*5300*/  BSSY B1, `(.L_x_200) ;  /* 0x0000006000017945 */ /* 0x000fe80003800000 */
[----:B------:R1:W-:Y:S01]  /*5310*/  @!P5 STG.E.U8 desc[UR36][R4.64+0xa0], R11 ;  /* 0x0000a00b0400d986 */ /* 0x0003e2000c101124 */
[----:B------:R-:W-:Y:S05]  /*5320*/  @P2 BRA `(.L_x_201) ;  /* 0x00000000000c2947 */ /* 0x000fea0003800000 */
[----:B------:R-:W1:Y:S02]  /*5330*/  LDG.E.U8 R164, desc[UR36][R2.64+0xa1] ;  /* 0x0000a12402a47981 */ /* 0x000e64000c1e1100 */
[----:B-1----:R-:W-:-:S05]  /*5340*/  PRMT R11, R164, 0x8880, RZ ;  /* 0x00008880a40b7816 */ /* 0x002fca00000000ff */
[----:B------:R-:W-:-:S07]  /*5350*/  IMAD R10, R11, R152, RZ ;  /* 0x000000980b0a7224 */ /* 0x000fce00078e02ff */
.L_x_201:
[----:B------:R-:W-:Y:S05]  /*5360*/  BSYNC B1 ;  /* 0x0000000000017941 */ /* 0x000fea0003800000 */
.L_x_200:
        /* <DEDUP_REMOVED lines=11> */
.L_x_203:
[----:B------:R-:W-:Y:S05]  /*5420*/  BSYNC B1 ;  /* 0x0000000000017941 */ /* 0x000fea0003800000 */
.L_x_202:
[----:B-1----:R-:W-:Y:S01]  /*5430*/  @!P4 IMAD R11, R106, R153, R10 ;  /* 0x000000996a0bc224 */ /* 0x002fe200078e020a */
[----:B------:R-:W-:Y:S04]  /*5440*/  BSSY B1, `(.L_x_204) ;  /* 0x0000006000017945 */ /* 0x000fe80003800000 */
[----:B------:R1:W-:Y:S01]  /*5450*/  @!P4 STG.E.U8 desc[UR36][R6.64+0xa0], R11 ;  /* 0x0000a00b0600c986 */ /* 0x0003e2000c101124 */
[----:B------:R-:W-:Y:S05]  /*5460*/  @P3 BRA `(.L_x_205) ;  /* 0x00000000000c3947 */ /* 0x000fea0003800000 */
[----:B------:R-:W1:Y:S02]  /*5470*/  LDG.E.U8 R164, desc[UR36][R8.64+0xa1] ;  /* 0x0000a12408a47981 */ /* 0x000e64000c1e1100 */
[----:B-1----:R-:W-:-:S05]  /*5480*/  PRMT R11, R164, 0x8880, RZ ;  /* 0x00008880a40b7816 */ /* 0x002fca00000000ff */
[----:B------:R-:W-:-:S07]  /*5490*/  IMAD R10, R11, R152, RZ ;  /* 0x000000980b0a7224 */ /* 0x000fce00078e02ff */
.L_x_205:
[----:B------:R-:W-:Y:S05]  /*54a0*/  BSYNC B1 ;  /* 0x0000000000017941 */ /* 0x000fea0003800000 */
.L_x_204:
[----:B------:R-:W-:Y:S01]  /*54b0*/  @!P3 IMAD R107, R107, R153, R10 ;  /* 0x000000996b6bb224 */ /* 0x000fe200078e020a */
[----:B------:R-:W-:Y:S04]  /*54c0*/  BSSY B1, `(.L_x_206) ;  /* 0x0000006000017945 */ /* 0x000fe80003800000 */
[----:B------:R0:W-:Y:S01]  /*54d0*/  @!P3 STG.E.U8 desc[UR36][R6.64+0xa1], R107 ;  /* 0x0000a16b0600b986 */ /* 0x0001e2000c101124 */
[----:B------:R-:W-:Y:S05]  /*54e0*/  @P5 BRA `(.L_x_207) ;  /* 0x00000000000c5947 */ /* 0x000fea0003800000 */
[----:B------:R-:W1:Y:S02]  /*54f0*/  LDG.E.U8 R164, desc[UR36][R2.64+0xa8] ;  /* 0x0000a82402a47981 */ /* 0x000e64000c1e1100 */
[----:B-1----:R-:W-:-:S05]  /*5500*/  PRMT R11, R164, 0x8880, RZ ;  /* 0x00008880a40b7816 */ /* 0x002fca00000000ff */
[----:B------:R-:W-:-:S07]  /*5510*/  IMAD R10, R11, R152, RZ ;  /* 0x000000980b0a7224 */ /* 0x000fce00078e02ff */
.L_x_207:
[----:B------:R-:W-:Y:S05]  /*5520*/  BSYNC B1 ;  /* 0x0000000000017941 */ /* 0x000fea0003800000 */
.L_x_206:
[----:B-1----:R-:W-:Y:S01]  /*5530*/  @!P5 IMAD R11, R108, R153, R10 ;  /* 0x000000996c0bd224 */ /* 0x002fe200078e020a */
[----:B------:R-:W-:Y:S04]  /*5540*/  BSSY B1, `(.L_x_208) ;  /* 0x0000006000017945 */ /* 0x000fe80003800000 */
[----:B------:R1:W-:Y:S01]  /*5550*/  @!P5 STG.E.U8 desc[UR36][R4.64+0xa8], R11 ;  /* 0x0000a80b0400d986 */ /* 0x0003e2000c101124 */
[----:B------:R-:W-:Y:S05]  /*5560*/  @P2 BRA `(.L_x_209) ;  /* 0x00000000000c2947 */ /* 0x000fea0003800000 */
[----:B------:R-:W1:Y:S02]  /*5570*/  LDG.E.U8 R164, desc[UR36][R2.64+0xa9] ;  /* 0x0000a92402a47981 */ /* 0x000e64000c1e1100 */
[----:B-1----:R-:W-:-:S05]  /*5580*/  PRMT R11, R164, 0x8880, RZ ;  /* 0x00008880a40b7816 */ /* 0x002fca00000000ff */
[----:B------:R-:W-:-:S07]  /*5590*/  IMAD R10, R11, R152, RZ ;  /* 0x000000980b0a7224 */ /* 0x000fce00078e02ff */
.L_x_209:
[----:B------:R-:W-:Y:S05]  /*55a0*/  BSYNC B1 ;  /* 0x0000000000017941 */ /* 0x000fea0003800000 */
.L_x_208:
        /* <DEDUP_REMOVED lines=11> */
.L_x_211:
[----:B------:R-:W-:Y:S05]  /*5660*/  BSYNC B1 ;  /* 0x0000000000017941 */ /* 0x000fea0003800000 */
.L_x_210:
[----:B-1----:R-:W-:Y:S01]  /*5670*/  @!P4 IMAD R11, R110, R153, R10 ;  /* 0x000000996e0bc224 */ /* 0x002fe200078e020a */
[----:B------:R-:W-:Y:S04]  /*5680*/  BSSY B1, `(.L_x_212) ;  /* 0x0000006000017945 */ /* 0x000fe80003800000 */
[----:B------:R1:W-:Y:S01]  /*5690*/  @!P4 STG.E.U8 desc[UR36][R6.64+0xa8], R11 ;  /* 0x0000a80b0600c986 */ /* 0x0003e2000c101124 */
[----:B------:R-:W-:Y:S05]  /*56a0*/  @P3 BRA `(.L_x_213) ;  /* 0x00000000000c3947 */ /* 0x000fea0003800000 */
[----:B------:R-:W1:Y:S02]  /*56b0*/  LDG.E.U8 R164, desc[UR36][R8.64+0xa9] ;  /* 0x0000a92408a47981 */ /* 0x000e64000c1e1100 */
[----:B-1----:R-:W-:-:S05]  /*56c0*/  PRMT R11, R164, 0x8880, RZ ;  /* 0x00008880a40b7816 */ /* 0x002fca00000000ff */
[----:B------:R-:W-:-:S07]  /*56d0*/  IMAD R10, R11, R152, RZ ;  /* 0x000000980b0a7224 */ /* 0x000fce00078e02ff */
.L_x_213:
[----:B------:R-:W-:Y:S05]  /*56e0*/  BSYNC B1 ;  /* 0x0000000000017941 */ /* 0x000fea0003800000 */
.L_x_212:
[----:B------:R-:W-:Y:S01]  /*56f0*/  @!P3 IMAD R111, R111, R153, R10 ;  /* 0x000000996f6fb224 */ /* 0x000fe200078e020a */
[----:B------:R-:W-:Y:S04]  /*5700*/  BSSY B1, `(.L_x_214) ;  /* 0x0000006000017945 */ /* 0x000fe80003800000 */
[----:B------:R0:W-:Y:S01]  /*5710*/  @!P3 STG.E.U8 desc[UR36][R6.64+0xa9], R111 ;  /* 0x0000a96f0600b986 */ /* 0x0001e2000c101124 */
[----:B------:R-:W-:Y:S05]  /*5720*/  @P5 BRA `(.L_x_215) ;  /* 0x00000000000c5947 */ /* 0x000fea0003800000 */
[----:B------:R-:W1:Y:S02]  /*5730*/  LDG.E.U8 R164, desc[UR36][R2.64+0xb0] ;  /* 0x0000b02402a47981 */ /* 0x000e64000c1e1100 */
[----:B-1----:R-:W-:-:S05]  /*5740*/  PRMT R11, R164, 0x8880, RZ ;  /* 0x00008880a40b7816 */ /* 0x002fca00000000ff */
[----:B------:R-:W-:-:S07]  /*5750*/  IMAD R10, R11, R152, RZ ;  /* 0x000000980b0a7224 */ /* 0x000fce00078e02ff */
.L_x_215:
[----:B------:R-:W-:Y:S05]  /*5760*/  BSYNC B1 ;  /* 0x0000000000017941 */ /* 0x000fea0003800000 */
.L_x_214:
[----:B-1----:R-:W-:Y:S01]  /*5770*/  @!P5 IMAD R11, R112, R153, R10 ;  /* 0x00000099700bd224 */ /* 0x002fe200078e020a */
[----:B------:R-:W-:Y:S04]  /*5780*/  BSSY B1, `(.L_x_216) ;  /* 0x0000006000017945 */ /* 0x000fe80003800000 */
[----:B------:R1:W-:Y:S01]  /*5790*/  @!P5 STG.E.U8 desc[UR36][R4.64+0xb0], R11 ;  /* 0x0000b00b0400d986 */ /* 0x0003e2000c101124 */
[----:B------:R-:W-:Y:S05]  /*57a0*/  @P2 BRA `(.L_x_217) ;  /* 0x00000000000c2947 */ /* 0x000fea0003800000 */
[----:B------:R-:W1:Y:S02]  /*57b0*/  LDG.E.U8 R164, desc[UR36][R2.64+0xb1] ;  /* 0x0000b12402a47981 */ /* 0x000e64000c1e1100 */
[----:B-1----:R-:W-:-:S05]  /*57c0*/  PRMT R11, R164, 0x8880, RZ ;  /* 0x00008880a40b7816 */ /* 0x002fca00000000ff */
[----:B------:R-:W-:-:S07]  /*57d0*/  IMAD R10, R11, R152, RZ ;  /* 0x000000980b0a7224 */ /* 0x000fce00078e02ff */
.L_x_217:
[----:B------:R-:W-:Y:S05]  /*57e0*/  BSYNC B1 ;  /* 0x0000000000017941 */ /* 0x000fea0003800000 */
.L_x_216:
        /* <DEDUP_REMOVED lines=11> */
.L_x_219:
[----:B------:R-:W-:Y:S05]  /*58a0*/  BSYNC B1 ;  /* 0x0000000000017941 */ /* 0x000fea0003800000 */
.L_x_218:
[----:B-1----:R-:W-:Y:S01]  /*58b0*/  @!P4 IMAD R11, R114, R153, R10 ;  /* 0x00000099720bc224 */ /* 0x002fe200078e020a */
[----:B------:R-:W-:Y:S04]  /*58c0*/  BSSY B1, `(.L_x_220) ;  /* 0x0000006000017945 */ /* 0x000fe80003800000 */
[----:B------:R1:W-:Y:S01]  /*58d0*/  @!P4 STG.E.U8 desc[UR36][R6.64+0xb0], R11 ;  /* 0x0000b00b0600c986 */ /* 0x0003e2000c101124 */
[----:B------:R-:W-:Y:S05]  /*58e0*/  @P3 BRA `(.L_x_221) ;  /* 0x00000000000c3947 */ /* 0x000fea0003800000 */
[----:B------:R-:W1:Y:S02]  /*58f0*/  LDG.E.U8 R164, desc[UR36][R8.64+0xb1] ;  /* 0x0000b12408a47981 */ /* 0x000e64000c1e1100 */
[----:B-1----:R-:W-:-:S05]  /*5900*/  PRMT R11, R164, 0x8880, RZ ;  /* 0x00008880a40b7816 */ /* 0x002fca00000000ff */
[----:B------:R-:W-:-:S07]  /*5910*/  IMAD R10, R11, R152, RZ ;  /* 0x000000980b0a7224 */ /* 0x000fce00078e02ff */
.L_x_221:
[----:B------:R-:W-:Y:S05]  /*5920*/  BSYNC B1 ;  /* 0x0000000000017941 */ /* 0x000fea0003800000 */
.L_x_220:
[----:B------:R-:W-:Y:S01]  /*5930*/  @!P3 IMAD R115, R115, R153, R10 ;  /* 0x000000997373b224 */ /* 0x000fe200078e020a */
[----:B------:R-:W-:Y:S04]  /*5940*/  BSSY B1, `(.L_x_222) ;  /* 0x0000006000017945 */ /* 0x000fe80003800000 */
[----:B------:R0:W-:Y:S01]  /*5950*/  @!P3 STG.E.U8 desc[UR36][R6.64+0xb1], R115 ;  /* 0x0000b1730600b986 */ /* 0x0001e2000c101124 */
[----:B------:R-:W-:Y:S05]  /*5960*/  @P5 BRA `(.L_x_223) ;  /* 0x00000000000c5947 */ /* 0x000fea0003800000 */
[----:B------:R-:W1:Y:S02]  /*5970*/  LDG.E.U8 R164, desc[UR36][R2.64+0xb8] ;  /* 0x0000b82402a47981 */ /* 0x000e64000c1e1100 */
[----:B-1----:R-:W-:-:S05]  /*5980*/  PRMT R11, R164, 0x8880, RZ ;  /* 0x00008880a40b7816 */ /* 0x002fca00000000ff */
[----:B------:R-:W-:-:S07]  /*5990*/  IMAD R10, R11, R152, RZ ;  /* 0x000000980b0a7224 */ /* 0x000fce00078e02ff */
.L_x_223:
[----:B------:R-:W-:Y:S05]  /*59a0*/  BSYNC B1 ;  /* 0x0000000000017941 */ /* 0x000fea0003800000 */
.L_x_222:
[----:B-1----:R-:W-:Y:S01]  /*59b0*/  @!P5 IMAD R11, R116, R153, R10 ;  /* 0x00000099740bd224 */ /* 0x002fe200078e020a */
[----:B------:R-:W-:Y:S04]  /*59c0*/  BSSY B1, `(.L_x_224) ;  /* 0x0000006000017945 */ /* 0x000fe80003800000 */
[----:B------:R1:W-:Y:S01]  /*59d0*/  @!P5 STG.E.U8 desc[UR36][R4.64+0xb8], R11 ;  /* 0x0000b80b0400d986 */ /* 0x0003e2000c101124 */
[----:B------:R-:W-:Y:S05]  /*59e0*/  @P2 BRA `(.L_x_225) ;  /* 0x00000000000c2947 */ /* 0x000fea0003800000 */
[----:B------:R-:W1:Y:S02]  /*59f0*/  LDG.E.U8 R164, desc[UR36][R2.64+0xb9] ;  /* 0x0000b92402a47981 */ /* 0x000e64000c1e1100 */
[----:B-1----:R-:W-:-:S05]  /*5a00*/  PRMT R11, R164, 0x8880, RZ ;  /* 0x00008880a40b7816 */ /* 0x002fca00000000ff */
[----:B------:R-:W-:-:S07]  /*5a10*/  IMAD R10, R11, R152, RZ ;  /* 0x000000980b0a7224 */ /* 0x000fce00078e02ff */
.L_x_225:
[----:B------:R-:W-:Y:S05]  /*5a20*/  BSYNC B1 ;  /* 0x0000000000017941 */ /* 0x000fea0003800000 */
.L_x_224:
        /* <DEDUP_REMOVED lines=11> */
.L_x_227:
[----:B------:R-:W-:Y:S05]  /*5ae0*/  BSYNC B1 ;  /* 0x0000000000017941 */ /* 0x000fea0003800000 */
.L_x_226:
[----:B-1----:R-:W-:Y:S01]  /*5af0*/  @!P4 IMAD R11, R118, R153, R10 ;  /* 0x00000099760bc224 */ /* 0x002fe200078e020a */
[----:B------:R-:W-:Y:S04]  /*5b00*/  BSSY B1, `(.L_x_228) ;  /* 0x0000006000017945 */ /* 0x000fe80003800000 */
[----:B------:R1:W-:Y:S01]  /*5b10*/  @!P4 STG.E.U8 desc[UR36][R6.64+0xb8], R11 ;  /* 0x0000b80b0600c986 */ /* 0x0003e2000c101124 */
[----:B------:R-:W-:Y:S05]  /*5b20*/  @P3 BRA `(.L_x_229) ;  /* 0x00000000000c3947 */ /* 0x000fea0003800000 */
[----:B------:R-:W1:Y:S02]  /*5b30*/  LDG.E.U8 R164, desc[UR36][R8.64+0xb9] ;  /* 0x0000b92408a47981 */ /* 0x000e64000c1e1100 */
[----:B-1----:R-:W-:-:S05]  /*5b40*/  PRMT R11, R164, 0x8880, RZ ;  /* 0x00008880a40b7816 */ /* 0x002fca00000000ff */
[----:B------:R-:W-:-:S07]  /*5b50*/  IMAD R10, R11, R152, RZ ;  /* 0x000000980b0a7224 */ /* 0x000fce00078e02ff */
.L_x_229:
[----:B------:R-:W-:Y:S05]  /*5b60*/  BSYNC B1 ;  /* 0x0000000000017941 */ /* 0x000fea0003800000 */
.L_x_228:
[----:B------:R-:W-:Y:S01]  /*5b70*/  @!P3 IMAD R119, R119, R153, R10 ;  /* 0x000000997777b224 */ /* 0x000fe200078e020a */
[----:B------:R-:W-:Y:S04]  /*5b80*/  BSSY B1, `(.L_x_230) ;  /* 0x0000006000017945 */ /* 0x000fe80003800000 */
[----:B------:R0:W-:Y:S01]  /*5b90*/  @!P3 STG.E.U8 desc[UR36][R6.64+0xb9], R119 ;  /* 0x0000b9770600b986 */ /* 0x0001e2000c101124 */
[----:B------:R-:W-:Y:S05]  /*5ba0*/  @P5 BRA `(.L_x_231) ;  /* 0x00000000000c5947 */ /* 0x000fea0003800000 */
[----:B------:R-:W1:Y:S02]  /*5bb0*/  LDG.E.U8 R164, desc[UR36][R2.64+0xc0] ;  /* 0x0000c02402a47981 */ /* 0x000e64000c1e1100 */
[----:B-1----:R-:W-:-:S05]  /*5bc0*/  PRMT R11, R164, 0x8880, RZ ;  /* 0x00008880a40b7816 */ /* 0x002fca00000000ff */
[----:B------:R-:W-:-:S07]  /*5bd0*/  IMAD R10, R11, R152, RZ ;  /* 0x000000980b0a7224 */ /* 0x000fce00078e02ff */
.L_x_231:
[----:B------:R-:W-:Y:S05]  /*5be0*/  BSYNC B1 ;  /* 0x0000000000017941 */ /* 0x000fea0003800000 */
.L_x_230:
[----:B-1----:R-:W-:Y:S01]  /*5bf0*/  @!P5 IMAD R11, R120, R153, R10 ;  /* 0x00000099780bd224 */ /* 0x002fe200078e020a */
[----:B------:R-:W-:Y:S04]  /*5c00*/  BSSY B1, `(.L_x_232) ;  /* 0x0000006000017945 */ /* 0x000fe80003800000 */
[----:B------:R1:W-:Y:S01]  /*5c10*/  @!P5 STG.E.U8 desc[UR36][R4.64+0xc0], R11 ;  /* 0x0000c00b0400d986 */ /* 0x0003e2000c101124 */
[----:B------:R-:W-:Y:S05]  /*5c20*/  @P2 BRA `(.L_x_233) ;  /* 0x00000000000c2947 */ /* 0x000fea0003800000 */
[----:B------:R-:W1:Y:S02]  /*5c30*/  LDG.E.U8 R164, desc[UR36][R2.64+0xc1] ;  /* 0x0000c12402a47981 */ /* 0x000e64000c1e1100 */
[----:B-1----:R-:W-:-:S05]  /*5c40*/  PRMT R11, R164, 0x8880, RZ ;  /* 0x00008880a40b7816 */ /* 0x002fca00000000ff */
[----:B------:R-:W-:-:S07]  /*5c50*/  IMAD R10, R11, R152, RZ ;  /* 0x000000980b0a7224 */ /* 0x000fce00078e02ff */
.L_x_233:
[----:B------:R-:W-:Y:S05]  /*5c60*/  BSYNC B1 ;  /* 0x0000000000017941 */ /* 0x000fea0003800000 */
.L_x_232:
        /* <DEDUP_REMOVED lines=11> */
.L_x_235:
[----:B------:R-:W-:Y:S05]  /*5d20*/  BSYNC B1 ;  /* 0x0000000000017941 */ /* 0x000fea0003800000 */
.L_x_234:
[----:B-1----:R-:W-:Y:S01]  /*5d30*/  @!P4 IMAD R11, R122, R153, R10 ;  /* 0x000000997a0bc224 */ /* 0x002fe200078e020a */
[----:B------:R-:W-:Y:S04]  /*5d40*/  BSSY B1, `(.L_x_236) ;  /* 0x0000006000017945 */ /* 0x000fe80003800000 */
[----:B------:R1:W-:Y:S01]  /*5d50*/  @!P4 STG.E.U8 desc[UR36][R6.64+0xc0], R11 ;  /* 0x0000c00b0600c986 */ /* 0x0003e2000c101124 */
[----:B------:R-:W-:Y:S05]  /*5d60*/  @P3 BRA `(.L_x_237) ;  /* 0x00000000000c3947 */ /* 0x000fea0003800000 */
[----:B------:R-:W1:Y:S02]  /*5d70*/  LDG.E.U8 R164, desc[UR36][R8.64+0xc1] ;  /* 0x0000c12408a47981 */ /* 0x000e64000c1e1100 */
[----:B-1----:R-:W-:-:S05]  /*5d80*/  PRMT R11, R164, 0x8880, RZ ;  /* 0x00008880a40b7816 */ /* 0x002fca00000000ff */
[----:B------:R-:W-:-:S07]  /*5d90*/  IMAD R10, R11, R152, RZ ;  /* 0x000000980b0a7224 */ /* 0x000fce00078e02ff */
.L_x_237:
[----:B------:R-:W-:Y:S05]  /*5da0*/  BSYNC B1 ;  /* 0x0000000000017941 */ /* 0x000fea0003800000 */
.L_x_236:
[----:B------:R-:W-:Y:S01]  /*5db0*/  @!P3 IMAD R123, R123, R153, R10 ;  /* 0x000000997b7bb224 */ /* 0x000fe200078e020a */
[----:B------:R-:W-:Y:S04]  /*5dc0*/  BSSY B1, `(.L_x_238) ;  /* 0x0000006000017945 */ /* 0x000fe80003800000 */
[----:B------:R0:W-:Y:S01]  /*5dd0*/  @!P3 STG.E.U8 desc[UR36][R6.64+0xc1], R123 ;  /* 0x0000c17b0600b986 */ /* 0x0001e2000c101124 */
[----:B------:R-:W-:Y:S05]  /*5de0*/  @P5 BRA `(.L_x_239) ;  /* 0x00000000000c5947 */ /* 0x000fea0003800000 */
[----:B------:R-:W1:Y:S02]  /*5df0*/  LDG.E.U8 R164, desc[UR36][R2.64+0xc8] ;  /* 0x0000c82402a47981 */ /* 0x000e64000c1e1100 */
[----:B-1----:R-:W-:-:S05]  /*5e00*/  PRMT R11, R164, 0x8880, RZ ;  /* 0x00008880a40b7816 */ /* 0x002fca00000000ff */
[----:B------:R-:W-:-:S07]  /*5e10*/  IMAD R10, R11, R152, RZ ;  /* 0x000000980b0a7224 */ /* 0x000fce00078e02ff */
.L_x_239:
[----:B------:R-:W-:Y:S05]  /*5e20*/  BSYNC B1 ;  /* 0x0000000000017941 */ /* 0x000fea0003800000 */
.L_x_238:
[----:B-1----:R-:W-:Y:S01]  /*5e30*/  @!P5 IMAD R11, R124, R153, R10 ;  /* 0x000000997c0bd224 */ /* 0x002fe200078e020a */
[----:B------:R-:W-:Y:S04]  /*5e40*/  BSSY B1, `(.L_x_240) ;  /* 0x0000006000017945 */ /* 0x000fe80003800000 */
[----:B------:R1:W-:Y:S01]  /*5e50*/  @!P5 STG.E.U8 desc[UR36][R4.64+0xc8], R11 ;  /* 0x0000c80b0400d986 */ /* 0x0003e2000c101124 */
[----:B------:R-:W-:Y:S05]  /*5e60*/  @P2 BRA `(.L_x_241) ;  /* 0x00000000000c2947 */ /* 0x000fea0003800000 */
[----:B------:R-:W1:Y:S02]  /*5e70*/  LDG.E.U8 R164, desc[UR36][R2.64+0xc9] ;  /* 0x0000c92402a47981 */ /* 0x000e64000c1e1100 */
[----:B-1----:R-:W-:-:S05]  /*5e80*/  PRMT R11, R164, 0x8880, RZ ;  /* 0x00008880a40b7816 */ /* 0x002fca00000000ff */
[----:B------:R-:W-:-:S07]  /*5e90*/  IMAD R10, R11, R152, RZ ;  /* 0x000000980b0a7224 */ /* 0x000fce00078e02ff */
.L_x_241:
[----:B------:R-:W-:Y:S05]  /*5ea0*/  BSYNC B1 ;  /* 0x0000000000017941 */ /* 0x000fea0003800000 */
.L_x_240:
        /* <DEDUP_REMOVED lines=11> */
.L_x_243:
[----:B------:R-:W-:Y:S05]  /*5f60*/  BSYNC B1 ;  /* 0x0000000000017941 */ /* 0x000fea0003800000 */
.L_x_242:
[----:B-1----:R-:W-:Y:S01]  /*5f70*/  @!P4 IMAD R11, R126, R153, R10 ;  /* 0x000000997e0bc224 */ /* 0x002fe200078e020a */
[----:B------:R-:W-:Y:S04]  /*5f80*/  BSSY B1, `(.L_x_244) ;  /* 0x0000006000017945 */ /* 0x000fe80003800000 */
[----:B------:R1:W-:Y:S01]  /*5f90*/  @!P4 STG.E.U8 desc[UR36][R6.64+0xc8], R11 ;  /* 0x0000c80b0600c986 */ /* 0x0003e2000c101124 */
[----:B------:R-:W-:Y:S05]  /*5fa0*/  @P3 BRA `(.L_x_245) ;  /* 0x00000000000c3947 */ /* 0x000fea0003800000 */
[----:B------:R-:W1:Y:S02]  /*5fb0*/  LDG.E.U8 R164, desc[UR36][R8.64+0xc9] ;  /* 0x0000c92408a47981 */ /* 0x000e64000c1e1100 */
[----:B-1----:R-:W-:-:S05]  /*5fc0*/  PRMT R11, R164, 0x8880, RZ ;  /* 0x00008880a40b7816 */ /* 0x002fca00000000ff */
[----:B------:R-:W-:-:S07]  /*5fd0*/  IMAD R10, R11, R152, RZ ;  /* 0x000000980b0a7224 */ /* 0x000fce00078e02ff */
.L_x_245:
[----:B------:R-:W-:Y:S05]  /*5fe0*/  BSYNC B1 ;  /* 0x0000000000017941 */ /* 0x000fea0003800000 */
.L_x_244:
[----:B------:R-:W-:Y:S01]  /*5ff0*/  @!P3 IMAD R127, R127, R153, R10 ;  /* 0x000000997f7fb224 */ /* 0x000fe200078e020a */
[----:B------:R-:W-:Y:S04]  /*6000*/  BSSY B1, `(.L_x_246) ;  /* 0x0000006000017945 */ /* 0x000fe80003800000 */
[----:B------:R0:W-:Y:S01]  /*6010*/  @!P3 STG.E.U8 desc[UR36][R6.64+0xc9], R127 ;  /* 0x0000c97f0600b986 */ /* 0x0001e2000c101124 */
[----:B------:R-:W-:Y:S05]  /*6020*/  @P5 BRA `(.L_x_247) ;  /* 0x00000000000c5947 */ /* 0x000fea0003800000 */
[----:B------:R-:W1:Y:S02]  /*6030*/  LDG.E.U8 R164, desc[UR36][R2.64+0xd0] ;  /* 0x0000d02402a47981 */ /* 0x000e64000c1e1100 */
[----:B-1----:R-:W-:-:S05]  /*6040*/  PRMT R11, R164, 0x8880, RZ ;  /* 0x00008880a40b7816 */ /* 0x002fca00000000ff */
[----:B------:R-:W-:-:S07]  /*6050*/  IMAD R10, R11, R152, RZ ;  /* 0x000000980b0a7224 */ /* 0x000fce00078e02ff */
.L_x_247:
[----:B------:R-:W-:Y:S05]  /*6060*/  BSYNC B1 ;  /* 0x0000000000017941 */ /* 0x000fea0003800000 */
.L_x_246:
[----:B-1----:R-:W-:Y:S01]  /*6070*/  @!P5 IMAD R11, R128, R153, R10 ;  /* 0x00000099800bd224 */ /* 0x002fe200078e020a */
[----:B------:R-:W-:Y:S04]  /*6080*/  BSSY B1, `(.L_x_248) ;  /* 0x0000006000017945 */ /* 0x000fe80003800000 */
[----:B------:R1:W-:Y:S01]  /*6090*/  @!P5 STG.E.U8 desc[UR36][R4.64+0xd0], R11 ;  /* 0x0000d00b0400d986 */ /* 0x0003e2000c101124 */
[----:B------:R-:W-:Y:S05]  /*60a0*/  @P2 BRA `(.L_x_249) ;  /* 0x00000000000c2947 */ /* 0x000fea0003800000 */
[----:B------:R-:W1:Y:S02]  /*60b0*/  LDG.E.U8 R164, desc[UR36][R2.64+0xd1] ;  /* 0x0000d12402a47981 */ /* 0x000e64000c1e1100 */
[----:B-1----:R-:W-:-:S05]  /*60c0*/  PRMT R11, R164, 0x8880, RZ ;  /* 0x00008880a40b7816 */ /* 0x002fca00000000ff */
[----:B------:R-:W-:-:S07]  /*60d0*/  IMAD R10, R11, R152, RZ ;  /* 0x000000980b0a7224 */ /* 0x000fce00078e02ff */
.L_x_249:
[----:B------:R-:W-:Y:S05]  /*60e0*/  BSYNC B1 ;  /* 0x0000000000017941 */ /* 0x000fea0003800000 */
.L_x_248:
        /* <DEDUP_REMOVED lines=11> */
.L_x_251:
[----:B------:R-:W-:Y:S05]  /*61a0*/  BSYNC B1 ;  /* 0x0000000000017941 */ /* 0x000fea0003800000 */
.L_x_250:
[----:B-1----:R-:W-:Y:S01]  /*61b0*/  @!P4 IMAD R11, R130, R153, R10 ;  /* 0x00000099820bc224 */ /* 0x002fe200078e020a */
[----:B------:R-:W-:Y:S04]  /*61c0*/  BSSY B1, `(.L_x_252) ;  /* 0x0000006000017945 */ /* 0x000fe80003800000 */
[----:B------:R1:W-:Y:S01]  /*61d0*/  @!P4 STG.E.U8 desc[UR36][R6.64+0xd0], R11 ;  /* 0x0000d00b0600c986 */ /* 0x0003e2000c101124 */
[----:B------:R-:W-:Y:S05]  /*61e0*/  @P3 BRA `(.L_x_253) ;  /* 0x00000000000c3947 */ /* 0x000fea0003800000 */
[----:B------:R-:W1:Y:S02]  /*61f0*/  LDG.E.U8 R164, desc[UR36][R8.64+0xd1] ;  /* 0x0000d12408a47981 */ /* 0x000e64000c1e1100 */
[----:B-1----:R-:W-:-:S05]  /*6200*/  PRMT R11, R164, 0x8880, RZ ;  /* 0x00008880a40b7816 */ /* 0x002fca00000000ff */
[----:B------:R-:W-:-:S07]  /*6210*/  IMAD R10, R11, R152, RZ ;  /* 0x000000980b0a7224 */ /* 0x000fce00078e02ff */
.L_x_253:
[----:B------:R-:W-:Y:S05]  /*6220*/  BSYNC B1 ;  /* 0x0000000000017941 */ /* 0x000fea0003800000 */
.L_x_252:
[----:B------:R-:W-:Y:S01]  /*6230*/  @!P3 IMAD R131, R131, R153, R10 ;  /* 0x000000998383b224 */ /* 0x000fe200078e020a */
[----:B------:R-:W-:Y:S04]  /*6240*/  BSSY B1, `(.L_x_254) ;  /* 0x0000006000017945 */ /* 0x000fe80003800000 */
[----:B------:R0:W-:Y:S01]  /*6250*/  @!P3 STG.E.U8 desc[UR36][R6.64+0xd1], R131 ;  /* 0x0000d1830600b986 */ /* 0x0001e2000c101124 */
[----:B------:R-:W-:Y:S05]  /*6260*/  @P5 BRA `(.L_x_255) ;  /* 0x00000000000c5947 */ /* 0x000fea0003800000 */
[----:B------:R-:W1:Y:S02]  /*6270*/  LDG.E.U8 R164, desc[UR36][R2.64+0xd8] ;  /* 0x0000d82402a47981 */ /* 0x000e64000c1e1100 */
[----:B-1----:R-:W-:-:S05]  /*6280*/  PRMT R11, R164, 0x8880, RZ ;  /* 0x00008880a40b7816 */ /* 0x002fca00000000ff */
[----:B------:R-:W-:-:S07]  /*6290*/  IMAD R10, R11, R152, RZ ;  /* 0x000000980b0a7224 */ /* 0x000fce00078e02ff */
.L_x_255:
[----:B------:R-:W-:Y:S05]  /*62a0*/  BSYNC B1 ;  /* 0x0000000000017941 */ /* 0x000fea0003800000 */
.L_x_254:
[----:B-1----:R-:W-:Y:S01]  /*62b0*/  @!P5 IMAD R11, R132, R153, R10 ;  /* 0x00000099840bd224 */ /* 0x002fe200078e020a */
[----:B------:R-:W-:Y:S04]  /*62c0*/  BSSY B1, `(.L_x_256) ;  /* 0x0000006000017945 */ /* 0x000fe80003800000 */
[----:B------:R1:W-:Y:S01]  /*62d0*/  @!P5 STG.E.U8 desc[UR36][R4.64+0xd8], R11 ;  /* 0x0000d80b0400d986 */ /* 0x0003e2000c101124 */
[----:B------:R-:W-:Y:S05]  /*62e0*/  @P2 BRA `(.L_x_257) ;  /* 0x00000000000c2947 */ /* 0x000fea0003800000 */
[----:B------:R-:W1:Y:S02]  /*62f0*/  LDG.E.U8 R164, desc[UR36][R2.64+0xd9] ;  /* 0x0000d92402a47981 */ /* 0x000e64000c1e1100 */
[----:B-1----:R-:W-:-:S05]  /*6300*/  PRMT R11, R164, 0x8880, RZ ;  /* 0x00008880a40b7816 */ /* 0x002fca00000000ff */
[----:B------:R-:W-:-:S07]  /*6310*/  IMAD R10, R11, R152, RZ ;  /* 0x000000980b0a7224 */ /* 0x000fce00078e02ff */
.L_x_257:
[----:B------:R-:W-:Y:S05]  /*6320*/  BSYNC B1 ;  /* 0x0000000000017941 */ /* 0x000fea0003800000 */
.L_x_256:
        /* <DEDUP_REMOVED lines=11> */
.L_x_259:
[----:B------:R-:W-:Y:S05]  /*63e0*/  BSYNC B1 ;  /* 0x0000000000017941 */ /* 0x000fea0003800000 */
.L_x_258:
[----:B-1----:R-:W-:Y:S01]  /*63f0*/  @!P4 IMAD R11, R134, R153, R10 ;  /* 0x00000099860bc224 */ /* 0x002fe200078e020a */
[----:B------:R-:W-:Y:S04]  /*6400*/  BSSY B1, `(.L_x_260) ;  /* 0x0000006000017945 */ /* 0x000fe80003800000 */
[----:B------:R1:W-:Y:S01]  /*6410*/  @!P4 STG.E.U8 desc[UR36][R6.64+0xd8], R11 ;  /* 0x0000d80b0600c986 */ /* 0x0003e2000c101124 */
[----:B------:R-:W-:Y:S05]  /*6420*/  @P3 BRA `(.L_x_261) ;  /* 0x00000000000c3947 */ /* 0x000fea0003800000 */
[----:B------:R-:W1:Y:S02]  /*6430*/  LDG.E.U8 R164, desc[UR36][R8.64+0xd9] ;  /* 0x0000d92408a47981 */ /* 0x000e64000c1e1100 */
[----:B-1----:R-:W-:-:S05]  /*6440*/  PRMT R11, R164, 0x8880, RZ ;  /* 0x00008880a40b7816 */ /* 0x002fca00000000ff */
[----:B------:R-:W-:-:S07]  /*6450*/  IMAD R10, R11, R152, RZ ;  /* 0x000000980b0a7224 */ /* 0x000fce00078e02ff */
.L_x_261:
[----:B------:R-:W-:Y:S05]  /*6460*/  BSYNC B1 ;  /* 0x0000000000017941 */ /* 0x000fea0003800000 */
.L_x_260:
[----:B------:R-:W-:Y:S01]  /*6470*/  @!P3 IMAD R135, R135, R153, R10 ;  /* 0x000000998787b224 */ /* 0x000fe200078e020a */
[----:B------:R-:W-:Y:S04]  /*6480*/  BSSY B1, `(.L_x_262) ;  /* 0x0000006000017945 */ /* 0x000fe80003800000 */
[----:B------:R0:W-:Y:S01]  /*6490*/  @!P3 STG.E.U8 desc[UR36][R6.64+0xd9], R135 ;  /* 0x0000d9870600b986 */ /* 0x0001e2000c101124 */
[----:B------:R-:W-:Y:S05]  /*64a0*/  @P5 BRA `(.L_x_263) ;  /* 0x00000000000c5947 */ /* 0x000fea0003800000 */
[----:B------:R-:W1:Y:S02]  /*64b0*/  LDG.E.U8 R164, desc[UR36][R2.64+0xe0] ;  /* 0x0000e02402a47981 */ /* 0x000e64000c1e1100 */
[----:B-1----:R-:W-:-:S05]  /*64c0*/  PRMT R11, R164, 0x8880, RZ ;  /* 0x00008880a40b7816 */ /* 0x002fca00000000ff */
[----:B------:R-:W-:-:S07]  /*64d0*/  IMAD R10, R11, R152, RZ ;  /* 0x000000980b0a7224 */ /* 0x000fce00078e02ff */
.L_x_263:
[----:B------:R-:W-:Y:S05]  /*64e0*/  BSYNC B1 ;  /* 0x0000000000017941 */ /* 0x000fea0003800000 */
.L_x_262:
[----:B-1----:R-:W-:Y:S01]  /*64f0*/  @!P5 IMAD R11, R136, R153, R10 ;  /* 0x00000099880bd224 */ /* 0x002fe200078e020a */
[----:B------:R-:W-:Y:S04]  /*6500*/  BSSY B1, `(.L_x_264) ;  /* 0x0000006000017945 */ /* 0x000fe80003800000 */
[----:B------:R1:W-:Y:S01]  /*6510*/  @!P5 STG.E.U8 desc[UR36][R4.64+0xe0], R11 ;  /* 0x0000e00b0400d986 */ /* 0x0003e2000c101124 */
[----:B------:R-:W-:Y:S05]  /*6520*/  @P2 BRA `(.L_x_265) ;  /* 0x00000000000c2947 */ /* 0x000fea0003800000 */
[----:B------:R-:W1:Y:S02]  /*6530*/  LDG.E.U8 R164, desc[UR36][R2.64+0xe1] ;  /* 0x0000e12402a47981 */ /* 0x000e64000c1e1100 */
[----:B-1----:R-:W-:-:S05]  /*6540*/  PRMT R11, R164, 0x8880, RZ ;  /* 0x00008880a40b7816 */ /* 0x002fca00000000ff */
[----:B------:R-:W-:-:S07]  /*6550*/  IMAD R10, R11, R152, RZ ;  /* 0x000000980b0a7224 */ /* 0x000fce00078e02ff */
.L_x_265:
[----:B------:R-:W-:Y:S05]  /*6560*/  BSYNC B1 ;  /* 0x0000000000017941 */ /* 0x000fea0003800000 */
.L_x_264:
        /* <DEDUP_REMOVED lines=11> */
.L_x_267:
[----:B------:R-:W-:Y:S05]  /*6620*/  BSYNC B1 ;  /* 0x0000000000017941 */ /* 0x000fea0003800000 */
.L_x_266:
[----:B-1----:R-:W-:Y:S01]  /*6630*/  @!P4 IMAD R11, R138, R153, R10 ;  /* 0x000000998a0bc224 */ /* 0x002fe200078e020a */
[----:B------:R-:W-:Y:S04]  /*6640*/  BSSY B1, `(.L_x_268) ;  /* 0x0000006000017945 */ /* 0x000fe80003800000 */
[----:B------:R1:W-:Y:S01]  /*6650*/  @!P4 STG.E.U8 desc[UR36][R6.64+0xe0], R11 ;  /* 0x0000e00b0600c986 */ /* 0x0003e2000c101124 */
[----:B------:R-:W-:Y:S05]  /*6660*/  @P3 BRA `(.L_x_269) ;  /* 0x00000000000c3947 */ /* 0x000fea0003800000 */
[----:B------:R-:W1:Y:S02]  /*6670*/  LDG.E.U8 R164, desc[UR36][R8.64+0xe1] ;  /* 0x0000e12408a47981 */ /* 0x000e64000c1e1100 */
[----:B-1----:R-:W-:-:S05]  /*6680*/  PRMT R11, R164, 0x8880, RZ ;  /* 0x00008880a40b7816 */ /* 0x002fca00000000ff */
[----:B------:R-:W-:-:S07]  /*6690*/  IMAD R10, R11, R152, RZ ;  /* 0x000000980b0a7224 */ /* 0x000fce00078e02ff */
.L_x_269:
[----:B------:R-:W-:Y:S05]  /*66a0*/  BSYNC B1 ;  /* 0x0000000000017941 */ /* 0x000fea0003800000 */
.L_x_268:
[----:B------:R-:W-:Y:S01]  /*66b0*/  @!P3 IMAD R139, R139, R153, R10 ;  /* 0x000000998b8bb224 */ /* 0x000fe200078e020a */
[----:B------:R-:W-:Y:S04]  /*66c0*/  BSSY B1, `(.L_x_270) ;  /* 0x0000006000017945 */ /* 0x000fe80003800000 */
[----:B------:R0:W-:Y:S01]  /*66d0*/  @!P3 STG.E.U8 desc[UR36][R6.64+0xe1], R139 ;  /* 0x0000e18b0600b986 */ /* 0x0001e2000c101124 */
[----:B------:R-:W-:Y:S05]  /*66e0*/  @P5 BRA `(.L_x_271) ;  /* 0x00000000000c5947 */ /* 0x000fea0003800000 */
[----:B------:R-:W1:Y:S02]  /*66f0*/  LDG.E.U8 R164, desc[UR36][R2.64+0xe8] ;  /* 0x0000e82402a47981 */ /* 0x000e64000c1e1100 */
[----:B-1----:R-:W-:-:S05]  /*6700*/  PRMT R11, R164, 0x8880, RZ ;  /* 0x00008880a40b7816 */ /* 0x002fca00000000ff */
[----:B------:R-:W-:-:S07]  /*6710*/  IMAD R10, R11, R152, RZ ;  /* 0x000000980b0a7224 */ /* 0x000fce00078e02ff */
.L_x_271:
[----:B------:R-:W-:Y:S05]  /*6720*/  BSYNC B1 ;  /* 0x0000000000017941 */ /* 0x000fea0003800000 */
.L_x_270:
[----:B-1----:R-:W-:Y:S01]  /*6730*/  @!P5 IMAD R11, R140, R153, R10 ;  /* 0x000000998c0bd224 */ /* 0x002fe200078e020a */
[----:B------:R-:W-:Y:S04]  /*6740*/  BSSY B1, `(.L_x_272) ;  /* 0x0000006000017945 */ /* 0x000fe80003800000 */
[----:B------:R1:W-:Y:S01]  /*6750*/  @!P5 STG.E.U8 desc[UR36][R4.64+0xe8], R11 ;  /* 0x0000e80b0400d986 */ /* 0x0003e2000c101124 */
[----:B------:R-:W-:Y:S05]  /*6760*/  @P2 BRA `(.L_x_273) ;  /* 0x00000000000c2947 */ /* 0x000fea0003800000 */
[----:B------:R-:W1:Y:S02]  /*6770*/  LDG.E.U8 R164, desc[UR36][R2.64+0xe9] ;  /* 0x0000e92402a47981 */ /* 0x000e64000c1e1100 */
[----:B-1----:R-:W-:-:S05]  /*6780*/  PRMT R11, R164, 0x8880, RZ ;  /* 0x00008880a40b7816 */ /* 0x002fca00000000ff */
[----:B------:R-:W-:-:S07]  /*6790*/  IMAD R10, R11, R152, RZ ;  /* 0x000000980b0a7224 */ /* 0x000fce00078e02ff */
.L_x_273:
[----:B------:R-:W-:Y:S05]  /*67a0*/  BSYNC B1 ;  /* 0x0000000000017941 */ /* 0x000fea0003800000 */
.L_x_272:
        /* <DEDUP_REMOVED lines=11> */
.L_x_275:
[----:B------:R-:W-:Y:S05]  /*6860*/  BSYNC B1 ;  /* 0x0000000000017941 */ /* 0x000fea0003800000 */
.L_x_274:
[----:B-1----:R-:W-:Y:S01]  /*6870*/  @!P4 IMAD R11, R142, R153, R10 ;  /* 0x000000998e0bc224 */ /* 0x002fe200078e020a */
[----:B------:R-:W-:Y:S04]  /*6880*/  BSSY B1, `(.L_x_276) ;  /* 0x0000006000017945 */ /* 0x000fe80003800000 */
[----:B------:R1:W-:Y:S01]  /*6890*/  @!P4 STG.E.U8 desc[UR36][R6.64+0xe8], R11 ;  /* 0x0000e80b0600c986 */ /* 0x0003e2000c101124 */
[----:B------:R-:W-:Y:S05]  /*68a0*/  @P3 BRA `(.L_x_277) ;  /* 0x00000000000c3947 */ /* 0x000fea0003800000 */
[----:B------:R-:W1:Y:S02]  /*68b0*/  LDG.E.U8 R164, desc[UR36][R8.64+0xe9] ;  /* 0x0000e92408a47981 */ /* 0x000e64000c1e1100 */
[----:B-1----:R-:W-:-:S05]  /*68c0*/  PRMT R11, R164, 0x8880, RZ ;  /* 0x00008880a40b7816 */ /* 0x002fca00000000ff */
[----:B------:R-:W-:-:S07]  /*68d0*/  IMAD R10, R11, R152, RZ ;  /* 0x000000980b0a7224 */ /* 0x000fce00078e02ff */
.L_x_277:
[----:B------:R-:W-:Y:S05]  /*68e0*/  BSYNC B1 ;  /* 0x0000000000017941 */ /* 0x000fea0003800000 */
.L_x_276:
[----:B------:R-:W-:Y:S01]  /*68f0*/  @!P3 IMAD R143, R143, R153, R10 ;  /* 0x000000998f8fb224 */ /* 0x000fe200078e020a */
[----:B------:R-:W-:Y:S04]  /*6900*/  BSSY B1, `(.L_x_278) ;  /* 0x0000006000017945 */ /* 0x000fe80003800000 */
[----:B------:R0:W-:Y:S01]  /*6910*/  @!P3 STG.E.U8 desc[UR36][R6.64+0xe9], R143 ;  /* 0x0000e98f0600b986 */ /* 0x0001e2000c101124 */
[----:B------:R-:W-:Y:S05]  /*6920*/  @P5 BRA `(.L_x_279) ;  /* 0x00000000000c5947 */ /* 0x000fea0003800000 */
[----:B------:R-:W1:Y:S02]  /*6930*/  LDG.E.U8 R164, desc[UR36][R2.64+0xf0] ;  /* 0x0000f02402a47981 */ /* 0x000e64000c1e1100 */
[----:B-1----:R-:W-:-:S05]  /*6940*/  PRMT R11, R164, 0x8880, RZ ;  /* 0x00008880a40b7816 */ /* 0x002fca00000000ff */
[----:B------:R-:W-:-:S07]  /*6950*/  IMAD R10, R11, R152, RZ ;  /* 0x000000980b0a7224 */ /* 0x000fce00078e02ff */
.L_x_279:
[----:B------:R-:W-:Y:S05]  /*6960*/  BSYNC B1 ;  /* 0x0000000000017941 */ /* 0x000fea0003800000 */
.L_x_278:
[----:B-1----:R-:W-:Y:S01]  /*6970*/  @!P5 IMAD R11, R144, R153, R10 ;  /* 0x00000099900bd224 */ /* 0x002fe200078e020a */
[----:B------:R-:W-:Y:S04]  /*6980*/  BSSY B1, `(.L_x_280) ;  /* 0x0000006000017945 */ /* 0x000fe80003800000 */
[----:B------:R1:W-:Y:S01]  /*6990*/  @!P5 STG.E.U8 desc[UR36][R4.64+0xf0], R11 ;  /* 0x0000f00b0400d986 */ /* 0x0003e2000c101124 */
[----:B------:R-:W-:Y:S05]  /*69a0*/  @P2 BRA `(.L_x_281) ;  /* 0x00000000000c2947 */ /* 0x000fea0003800000 */
[----:B------:R-:W1:Y:S02]  /*69b0*/  LDG.E.U8 R164, desc[UR36][R2.64+0xf1] ;  /* 0x0000f12402a47981 */ /* 0x000e64000c1e1100 */
[----:B-1----:R-:W-:-:S05]  /*69c0*/  PRMT R11, R164, 0x8880, RZ ;  /* 0x00008880a40b7816 */ /* 0x002fca00000000ff */
[----:B------:R-:W-:-:S07]  /*69d0*/  IMAD R10, R11, R152, RZ ;  /* 0x000000980b0a7224 */ /* 0x000fce00078e02ff */
.L_x_281:
[----:B------:R-:W-:Y:S05]  /*69e0*/  BSYNC B1 ;  /* 0x0000000000017941 */ /* 0x000fea0003800000 */
.L_x_280:
[C---:B------:R-:W-:Y:S01]  /*69f0*/  ISETP.LT.OR P4, PT, R0.reuse, 0xf1, !P0 ;  /* 0x000000f10000780c */ /* 0x040fe20004781670 */
[----:B------:R-:W-:Y:S01]  /*6a00*/  @!P2 IMAD R145, R145, R153, R10 ;  /* 0x000000999191a224 */ /* 0x000fe200078e020a */
[----:B------:R-:W-:Y:S01]  /*6a10*/  BSSY B1, `(.L_x_282) ;  /* 0x000000a000017945 */ /* 0x000fe20003800000 */
[C---:B------:R-:W-:Y:S02]  /*6a20*/  ISETP.LT.OR P3, PT, R0.reuse, 0xf2, !P0 ;  /* 0x000000f20000780c */ /* 0x040fe40004761670 */
        /* <DEDUP_REMOVED lines=8> */
.L_x_283:
[----:B------:R-:W-:Y:S05]  /*6ab0*/  BSYNC B1 ;  /* 0x0000000000017941 */ /* 0x000fea0003800000 */
.L_x_282:
[----:B-1----:R-:W-:Y:S01]  /*6ac0*/  @!P4 IMAD R11, R146, R153, R10 ;  /* 0x00000099920bc224 */ /* 0x002fe200078e020a */
[----:B------:R-:W-:Y:S04]  /*6ad0*/  BSSY B1, `(.L_x_284) ;  /* 0x0000006000017945 */ /* 0x000fe80003800000 */
[----:B------:R1:W-:Y:S01]  /*6ae0*/  @!P4 STG.E.U8 desc[UR36][R6.64+0xf0], R11 ;  /* 0x0000f00b0600c986 */ /* 0x0003e2000c101124 */
[----:B------:R-:W-:Y:S05]  /*6af0*/  @P3 BRA `(.L_x_285) ;  /* 0x00000000000c3947 */ /* 0x000fea0003800000 */
[----:B------:R-:W1:Y:S02]  /*6b00*/  LDG.E.U8 R164, desc[UR36][R8.64+0xf1] ;  /* 0x0000f12408a47981 */ /* 0x000e64000c1e1100 */
[----:B-1----:R-:W-:-:S05]  /*6b10*/  PRMT R11, R164, 0x8880, RZ ;  /* 0x00008880a40b7816 */ /* 0x002fca00000000ff */
[----:B------:R-:W-:-:S07]  /*6b20*/  IMAD R10, R11, R152, RZ ;  /* 0x000000980b0a7224 */ /* 0x000fce00078e02ff */
.L_x_285:
[----:B------:R-:W-:Y:S05]  /*6b30*/  BSYNC B1 ;  /* 0x0000000000017941 */ /* 0x000fea0003800000 */
.L_x_284:
[----:B------:R-:W-:Y:S01]  /*6b40*/  @!P3 IMAD R147, R147, R153, R10 ;  /* 0x000000999393b224 */ /* 0x000fe200078e020a */
[----:B------:R-:W-:Y:S04]  /*6b50*/  BSSY B1, `(.L_x_286) ;  /* 0x0000006000017945 */ /* 0x000fe80003800000 */
[----:B------:R0:W-:Y:S01]  /*6b60*/  @!P3 STG.E.U8 desc[UR36][R6.64+0xf1], R147 ;  /* 0x0000f1930600b986 */ /* 0x0001e2000c101124 */
[----:B------:R-:W-:Y:S05]  /*6b70*/  @P2 BRA `(.L_x_287) ;  /* 0x00000000000c2947 */ /* 0x000fea0003800000 */
[----:B------:R-:W1:Y:S02]  /*6b80*/  LDG.E.U8 R164, desc[UR36][R2.64+0xf8] ;  /* 0x0000f82402a47981 */ /* 0x000e64000c1e1100 */
[----:B-1----:R-:W-:-:S05]  /*6b90*/  PRMT R11, R164, 0x8880, RZ ;  /* 0x00008880a40b7816 */ /* 0x002fca00000000ff */
[----:B------:R-:W-:-:S07]  /*6ba0*/  IMAD R10, R11, R152, RZ ;  /* 0x000000980b0a7224 */ /* 0x000fce00078e02ff */
.L_x_287:
[----:B------:R-:W-:Y:S05]  /*6bb0*/  BSYNC B1 ;  /* 0x0000000000017941 */ /* 0x000fea0003800000 */
.L_x_286:
[----:B-1----:R-:W-:Y:S01]  /*6bc0*/  @!P2 IMAD R11, R148, R153, R10 ;  /* 0x00000099940ba224 */ /* 0x002fe200078e020a */
[----:B------:R-:W-:Y:S04]  /*6bd0*/  BSSY B1, `(.L_x_288) ;  /* 0x0000006000017945 */ /* 0x000fe80003800000 */
[----:B------:R1:W-:Y:S01]  /*6be0*/  @!P2 STG.E.U8 desc[UR36][R4.64+0xf8], R11 ;  /* 0x0000f80b0400a986 */ /* 0x0003e2000c101124 */
[----:B------:R-:W-:Y:S05]  /*6bf0*/  @P1 BRA `(.L_x_289) ;  /* 0x00000000000c1947 */ /* 0x000fea0003800000 */
[----:B------:R-:W1:Y:S02]  /*6c00*/  LDG.E.U8 R164, desc[UR36][R2.64+0xf9] ;  /* 0x0000f92402a47981 */ /* 0x000e64000c1e1100 */
[----:B-1----:R-:W-:-:S05]  /*6c10*/  PRMT R11, R164, 0x8880, RZ ;  /* 0x00008880a40b7816 */ /* 0x002fca00000000ff */
[----:B------:R-:W-:-:S07]  /*6c20*/  IMAD R10, R11, R152, RZ ;  /* 0x000000980b0a7224 */ /* 0x000fce00078e02ff */
.L_x_289:
[----:B------:R-:W-:Y:S05]  /*6c30*/  BSYNC B1 ;  /* 0x0000000000017941 */ /* 0x000fea0003800000 */
.L_x_288:
[----:B------:R-:W-:Y:S01]  /*6c40*/  @!P1 IMAD R149, R149, R153, R10 ;  /* 0x0000009995959224 */ /* 0x000fe200078e020a */
[----:B------:R-:W-:Y:S04]  /*6c50*/  BSSY B1, `(.L_x_290) ;  /* 0x0000006000017945 */ /* 0x000fe80003800000 */
[----:B------:R0:W-:Y:S01]  /*6c60*/  @!P1 STG.E.U8 desc[UR36][R4.64+0xf9], R149 ;  /* 0x0000f99504009986 */ /* 0x0001e2000c101124 */
[----:B------:R-:W-:Y:S05]  /*6c70*/  @P5 BRA `(.L_x_291) ;  /* 0x00000000000c5947 */ /* 0x000fea0003800000 */
[----:B------:R-:W0:Y:S02]  /*6c80*/  LDG.E.U8 R164, desc[UR36][R8.64+0xf8] ;  /* 0x0000f82408a47981 */ /* 0x000e24000c1e1100 */
[----:B0-----:R-:W-:-:S05]  /*6c90*/  PRMT R3, R164, 0x8880, RZ ;  /* 0x00008880a4037816 */ /* 0x001fca00000000ff */
[----:B------:R-:W-:-:S07]  /*6ca0*/  IMAD R10, R3, R152, RZ ;  /* 0x00000098030a7224 */ /* 0x000fce00078e02ff */
.L_x_291:
[----:B------:R-:W-:Y:S05]  /*6cb0*/  BSYNC B1 ;  /* 0x0000000000017941 */ /* 0x000fea0003800000 */
.L_x_290:
[----:B0-----:R-:W-:Y:S01]  /*6cc0*/  @!P5 IMAD R3, R150, R153, R10 ;  /* 0x000000999603d224 */ /* 0x001fe200078e020a */
[----:B------:R-:W-:Y:S01]  /*6cd0*/  ISETP.LT.OR P0, PT, R0, 0xfa, !P0 ;  /* 0x000000fa0000780c */ /* 0x000fe20004701670 */
[----:B------:R-:W-:Y:S03]  /*6ce0*/  BSSY B1, `(.L_x_292) ;  /* 0x0000006000017945 */ /* 0x000fe60003800000 */
[----:B------:R0:W-:Y:S09]  /*6cf0*/  @!P5 STG.E.U8 desc[UR36][R6.64+0xf8], R3 ;  /* 0x0000f8030600d986 */ /* 0x0001f2000c101124 */
[----:B------:R-:W-:Y:S05]  /*6d00*/  @P0 BRA `(.L_x_293) ;  /* 0x00000000000c0947 */ /* 0x000fea0003800000 */
[----:B------:R-:W0:Y:S02]  /*6d10*/  LDG.E.U8 R164, desc[UR36][R8.64+0xf9] ;  /* 0x0000f92408a47981 */ /* 0x000e24000c1e1100 */
[----:B0-----:R-:W-:-:S05]  /*6d20*/  PRMT R3, R164, 0x8880, RZ ;  /* 0x00008880a4037816 */ /* 0x001fca00000000ff */
[----:B------:R-:W-:-:S07]  /*6d30*/  IMAD R10, R3, R152, RZ ;  /* 0x00000098030a7224 */ /* 0x000fce00078e02ff */
.L_x_293:
[----:B------:R-:W-:Y:S05]  /*6d40*/  BSYNC B1 ;  /* 0x0000000000017941 */ /* 0x000fea0003800000 */
.L_x_292:
[----:B------:R-:W-:Y:S01]  /*6d50*/  IMAD R151, R151, R153, R10 ;  /* 0x0000009997977224 */ /* 0x000fe200078e020a */
[----:B------:R-:W-:Y:S06]  /*6d60*/  @P0 BRA `(.L_x_294) ;  /* 0x0000001800100947 */ /* 0x000fec0003800000 */
[----:B------:R0:W-:Y:S01]  /*6d70*/  STG.E.U8 desc[UR36][R6.64+0xf9], R151 ;  /* 0x0000f99706007986 */ /* 0x0001e2000c101124 */
[----:B------:R-:W-:Y:S05]  /*6d80*/  BRA `(.L_x_294) ;  /* 0x0000001800087947 */ /* 0x000fea0003800000 */
.L_x_37:
[C---:B------:R-:W-:Y:S02]  /*6d90*/  ISETP.GE.AND P1, PT, R22.reuse, 0x1, PT ;  /* 0x000000011600780c */ /* 0x040fe40003f26270 */
[----:B------:R-:W-:Y:S02]  /*6da0*/  ISETP.GE.AND P0, PT, R22, 0x9, PT ;  /* 0x000000091600780c */ /* 0x000fe40003f06270 */
[C---:B------:R-:W-:Y:S02]  /*6db0*/  ISETP.LT.OR P4, PT, R0.reuse, 0x1, !P1 ;  /* 0x000000010000780c */ /* 0x040fe40004f81670 */
[C---:B------:R-:W-:Y:S02]  /*6dc0*/  ISETP.LT.OR P3, PT, R0.reuse, 0x2, !P1 ;  /* 0x000000020000780c */ /* 0x040fe40004f61670 */
[C---:B------:R-:W-:Y:S02]  /*6dd0*/  ISETP.LT.OR P2, PT, R0.reuse, 0x1, !P0 ;  /* 0x000000010000780c */ /* 0x040fe40004741670 */
[----:B------:R-:W-:-:S07]  /*6de0*/  ISETP.LT.OR P5, PT, R0, 0x2, !P0 ;  /* 0x000000020000780c */ /* 0x000fce00047a1670 */
[-C--:B------:R-:W-:Y:S02]  /*6df0*/  @!P4 IMAD R3, R24, R153.reuse, RZ ;  /* 0x000000991803c224 */ /* 0x080fe400078e02ff */
[-C--:B------:R-:W-:Y:S02]  /*6e00*/  @!P3 IMAD R25, R25, R153.reuse, RZ ;  /* 0x000000991919b224 */ /* 0x080fe400078e02ff */
[-C--:B------:R-:W-:Y:S01]  /*6e10*/  @!P2 IMAD R9, R26, R153.reuse, RZ ;  /* 0x000000991a09a224 */ /* 0x080fe200078e02ff */
[----:B------:R0:W-:Y:S01]  /*6e20*/  @!P4 STG.E.U8 desc[UR36][R4.64], R3 ;  /* 0x000000030400c986 */ /* 0x0001e2000c101124 */
[C---:B------:R-:W-:Y:S01]  /*6e30*/  ISETP.LT.OR P4, PT, R0.reuse, 0x9, !P1 ;  /* 0x000000090000780c */ /* 0x040fe20004f81670 */
[----:B------:R-:W-:Y:S02]  /*6e40*/  @!P5 IMAD R27, R27, R153, RZ ;  /* 0x000000991b1bd224 */ /* 0x000fe400078e02ff */
[----:B------:R-:W-:Y:S01]  /*6e50*/  @!P3 STG.E.U8 desc[UR36][R4.64+0x1], R25 ;  /* 0x000001190400b986 */ /* 0x000fe2000c101124 */
[----:B------:R-:W-:-:S03]  /*6e60*/  ISETP.LT.OR P3, PT, R0, 0xa, !P1 ;  /* 0x0000000a0000780c */ /* 0x000fc60004f61670 */
[----:B------:R1:W-:Y:S01]  /*6e70*/  @!P2 STG.E.U8 desc[UR36][R6.64], R9 ;  /* 0x000000090600a986 */ /* 0x0003e2000c101124 */
[----:B------:R-:W-:-:S03]  /*6e80*/  ISETP.LT.OR P2, PT, R0, 0x9, !P0 ;  /* 0x000000090000780c */ /* 0x000fc60004741670 */
[----:B------:R-:W-:Y:S01]  /*6e90*/  @!P5 STG.E.U8 desc[UR36][R6.64+0x1], R27 ;  /* 0x0000011b0600d986 */ /* 0x000fe2000c101124 */
[----:B------:R-:W-:Y:S01]  /*6ea0*/  ISETP.LT.OR P5, PT, R0, 0xa, !P0 ;  /* 0x0000000a0000780c */ /* 0x000fe200047a1670 */
[----:B------:R-:W-:-:S04]  /*6eb0*/  @!P4 IMAD R11, R28, R153, RZ ;  /* 0x000000991c0bc224 */ /* 0x000fc800078e02ff */
[-C--:B------:R-:W-:Y:S01]  /*6ec0*/  @!P3 IMAD R29, R29, R153.reuse, RZ ;  /* 0x000000991d1db224 */ /* 0x080fe200078e02ff */
[----:B------:R-:W-:Y:S01]  /*6ed0*/  @!P4 STG.E.U8 desc[UR36][R4.64+0x8], R11 ;  /* 0x0000080b0400c986 */ /* 0x000fe2000c101124 */
[----:B------:R-:W-:Y:S02]  /*6ee0*/  ISETP.LT.OR P4, PT, R0, 0x11, !P1 ;  /* 0x000000110000780c */ /* 0x000fe40004f81670 */
[-C--:B0-----:R-:W-:Y:S01]  /*6ef0*/  @!P2 IMAD R3, R30, R153.reuse, RZ ;  /* 0x000000991e03a224 */ /* 0x081fe200078e02ff */
[----:B------:R-:W-:Y:S01]  /*6f00*/  @!P3 STG.E.U8 desc[UR36][R4.64+0x9], R29 ;  /* 0x0000091d0400b986 */ /* 0x000fe2000c101124 */
[C---:B------:R-:W-:Y:S02]  /*6f10*/  ISETP.LT.OR P3, PT, R0.reuse, 0x12, !P1 ;  /* 0x000000120000780c */ /* 0x040fe40004f61670 */
[----:B------:R-:W-:Y:S01]  /*6f20*/  @!P5 IMAD R31, R31, R153, RZ ;  /* 0x000000991f1fd224 */ /* 0x000fe200078e02ff */
[----:B------:R0:W-:Y:S01]  /*6f30*/  @!P2 STG.E.U8 desc[UR36][R6.64+0x8], R3 ;  /* 0x000008030600a986 */ /* 0x0001e2000c101124 */
[----:B------:R-:W-:-:S03]  /*6f40*/  ISETP.LT.OR P2, PT, R0, 0x11, !P0 ;  /* 0x000000110000780c */ /* 0x000fc60004741670 */
[----:B------:R-:W-:Y:S01]  /*6f50*/  @!P5 STG.E.U8 desc[UR36][R6.64+0x9], R31 ;  /* 0x0000091f0600d986 */ /* 0x000fe2000c101124 */
[----:B------:R-:W-:Y:S01]  /*6f60*/  ISETP.LT.OR P5, PT, R0, 0x12, !P0 ;  /* 0x000000120000780c */ /* 0x000fe200047a1670 */
[----:B-1----:R-:W-:-:S04]  /*6f70*/  @!P4 IMAD R9, R32, R153, RZ ;  /* 0x000000992009c224 */ /* 0x002fc800078e02ff */
        /* <DEDUP_REMOVED lines=301> */
[----:B------:R1:W-:Y:S01]  /*8250*/  @!P4 STG.E.U8 desc[UR36][R4.64+0xd8], R11 ;  /* 0x0000d80b0400c986 */ /* 0x0003e2000c101124 */
        /* <DEDUP_REMOVED lines=13> */
[-C--:B-1----:R-:W-:Y:S01]  /*8330*/  @!P2 IMAD R11, R138, R153.reuse, RZ ;  /* 0x000000998a0ba224 */ /* 0x082fe200078e02ff */
[----:B------:R-:W-:Y:S01]  /*8340*/  @!P3 STG.E.U8 desc[UR36][R4.64+0xe1], R137 ;  /* 0x0000e1890400b986 */ /* 0x000fe2000c101124 */
[C---:B------:R-:W-:Y:S02]  /*8350*/  ISETP.LT.OR P3, PT, R0.reuse, 0xea, !P1 ;  /* 0x000000ea0000780c */ /* 0x040fe40004f61670 */
[----:B------:R-:W-:Y:S01]  /*8360*/  @!P5 IMAD R139, R139, R153, RZ ;  /* 0x000000998b8bd224 */ /* 0x000fe200078e02ff */
[----:B------:R1:W-:Y:S01]  /*8370*/  @!P2 STG.E.U8 desc[UR36][R6.64+0xe0], R11 ;  /* 0x0000e00b0600a986 */ /* 0x0003e2000c101124 */
[----:B------:R-:W-:-:S03]  /*8380*/  ISETP.LT.OR P2, PT, R0, 0xe9, !P0 ;  /* 0x000000e90000780c */ /* 0x000fc60004741670 */
[----:B------:R-:W-:Y:S01]  /*8390*/  @!P5 STG.E.U8 desc[UR36][R6.64+0xe1], R139 ;  /* 0x0000e18b0600d986 */ /* 0x000fe2000c101124 */
[----:B------:R-:W-:Y:S01]  /*83a0*/  ISETP.LT.OR P5, PT, R0, 0xea, !P0 ;  /* 0x000000ea0000780c */ /* 0x000fe200047a1670 */
[----:B0-----:R-:W-:-:S04]  /*83b0*/  @!P4 IMAD R3, R140, R153, RZ ;  /* 0x000000998c03c224 */ /* 0x001fc800078e02ff */
[-C--:B------:R-:W-:Y:S01]  /*83c0*/  @!P3 IMAD R141, R141, R153.reuse, RZ ;  /* 0x000000998d8db224 */ /* 0x080fe200078e02ff */
[----:B------:R0:W-:Y:S01]  /*83d0*/  @!P4 STG.E.U8 desc[UR36][R4.64+0xe8], R3 ;  /* 0x0000e8030400c986 */ /* 0x0001e2000c101124 */
[----:B------:R-:W-:Y:S02]  /*83e0*/  ISETP.LT.OR P4, PT, R0, 0xf2, !P1 ;  /* 0x000000f20000780c */ /* 0x000fe40004f81670 */
[-C--:B--2---:R-:W-:Y:S01]  /*83f0*/  @!P2 IMAD R9, R142, R153.reuse, RZ ;  /* 0x000000998e09a224 */ /* 0x084fe200078e02ff */
[----:B------:R-:W-:Y:S01]  /*8400*/  @!P3 STG.E.U8 desc[UR36][R4.64+0xe9], R141 ;  /* 0x0000e98d0400b986 */ /* 0x000fe2000c101124 */
[C---:B------:R-:W-:Y:S02]  /*8410*/  ISETP.LT.OR P3, PT, R0.reuse, 0xf1, !P1 ;  /* 0x000000f10000780c */ /* 0x040fe40004f61670 */
[----:B------:R-:W-:Y:S01]  /*8420*/  @!P5 IMAD R143, R143, R153, RZ ;  /* 0x000000998f8fd224 */ /* 0x000fe200078e02ff */
[----:B------:R-:W-:Y:S01]  /*8430*/  @!P2 STG.E.U8 desc[UR36][R6.64+0xe8], R9 ;  /* 0x0000e8090600a986 */ /* 0x000fe2000c101124 */
[----:B------:R-:W-:-:S03]  /*8440*/  ISETP.LT.OR P2, PT, R0, 0xf1, !P0 ;  /* 0x000000f10000780c */ /* 0x000fc60004741670 */
[----:B------:R-:W-:Y:S01]  /*8450*/  @!P5 STG.E.U8 desc[UR36][R6.64+0xe9], R143 ;  /* 0x0000e98f0600d986 */ /* 0x000fe2000c101124 */
[----:B------:R-:W-:Y:S01]  /*8460*/  ISETP.LT.OR P5, PT, R0, 0xf9, !P0 ;  /* 0x000000f90000780c */ /* 0x000fe200047a1670 */
[----:B------:R-:W-:-:S04]  /*8470*/  @!P4 IMAD R145, R145, R153, RZ ;  /* 0x000000999191c224 */ /* 0x000fc800078e02ff */
[-C--:B-1----:R-:W-:Y:S01]  /*8480*/  @!P3 IMAD R11, R144, R153.reuse, RZ ;  /* 0x00000099900bb224 */ /* 0x082fe200078e02ff */
[----:B------:R-:W-:Y:S01]  /*8490*/  @!P4 STG.E.U8 desc[UR36][R4.64+0xf1], R145 ;  /* 0x0000f1910400c986 */ /* 0x000fe2000c101124 */
[C---:B------:R-:W-:Y:S02]  /*84a0*/  ISETP.LT.OR P4, PT, R0.reuse, 0xf2, !P0 ;  /* 0x000000f20000780c */ /* 0x040fe40004781670 */
[C---:B------:R-:W-:Y:S01]  /*84b0*/  ISETP.LT.OR P0, PT, R0.reuse, 0xfa, !P0 ;  /* 0x000000fa0000780c */ /* 0x040fe20004701670 */
[----:B------:R1:W-:Y:S01]  /*84c0*/  @!P3 STG.E.U8 desc[UR36][R4.64+0xf0], R11 ;  /* 0x0000f00b0400b986 */ /* 0x0003e2000c101124 */
[----:B------:R-:W-:Y:S01]  /*84d0*/  ISETP.LT.OR P3, PT, R0, 0xf9, !P1 ;  /* 0x000000f90000780c */ /* 0x000fe20004f61670 */
[----:B0-----:R-:W-:Y:S01]  /*84e0*/  @!P2 IMAD R3, R146, R153, RZ ;  /* 0x000000999203a224 */ /* 0x001fe200078e02ff */
[----:B------:R-:W-:-:S04]  /*84f0*/  ISETP.LT.OR P1, PT, R0, 0xfa, !P1 ;  /* 0x000000fa0000780c */ /* 0x000fc80004f21670 */
[----:B------:R0:W-:Y:S03]  /*8500*/  @!P2 STG.E.U8 desc[UR36][R6.64+0xf0], R3 ;  /* 0x0000f0030600a986 */ /* 0x0001e6000c101124 */
[-C--:B------:R-:W-:Y:S02]  /*8510*/  @!P4 IMAD R147, R147, R153.reuse, RZ ;  /* 0x000000999393c224 */ /* 0x080fe400078e02ff */
[-C--:B-1----:R-:W-:Y:S02]  /*8520*/  @!P5 IMAD R11, R150, R153.reuse, RZ ;  /* 0x00000099960bd224 */ /* 0x082fe400078e02ff */
[-C--:B------:R-:W-:Y:S01]  /*8530*/  @!P3 IMAD R9, R148, R153.reuse, RZ ;  /* 0x000000999409b224 */ /* 0x080fe200078e02ff */
[----:B------:R0:W-:Y:S01]  /*8540*/  @!P4 STG.E.U8 desc[UR36][R6.64+0xf1], R147 ;  /* 0x0000f1930600c986 */ /* 0x0001e2000c101124 */
[-C--:B------:R-:W-:Y:S02]  /*8550*/  @!P1 IMAD R149, R149, R153.reuse, RZ ;  /* 0x0000009995959224 */ /* 0x080fe400078e02ff */
[----:B------:R-:W-:Y:S01]  /*8560*/  @!P0 IMAD R151, R151, R153, RZ ;  /* 0x0000009997978224 */ /* 0x000fe200078e02ff */
[----:B------:R0:W-:Y:S04]  /*8570*/  @!P3 STG.E.U8 desc[UR36][R4.64+0xf8], R9 ;  /* 0x0000f8090400b986 */ /* 0x0001e8000c101124 */
[----:B------:R0:W-:Y:S04]  /*8580*/  @!P1 STG.E.U8 desc[UR36][R4.64+0xf9], R149 ;  /* 0x0000f99504009986 */ /* 0x0001e8000c101124 */
[----:B------:R0:W-:Y:S04]  /*8590*/  @!P5 STG.E.U8 desc[UR36][R6.64+0xf8], R11 ;  /* 0x0000f80b0600d986 */ /* 0x0001e8000c101124 */
[----:B------:R0:W-:Y:S02]  /*85a0*/  @!P0 STG.E.U8 desc[UR36][R6.64+0xf9], R151 ;  /* 0x0000f99706008986 */ /* 0x0001e4000c101124 */
.L_x_294:
[----:B------:R-:W-:Y:S05]  /*85b0*/  BSYNC B0 ;  /* 0x0000000000007941 */ /* 0x000fea0003800000 */
.L_x_36:
[----:B0-----:R-:W2:Y:S01]  /*85c0*/  LDL.64 R2, [R1] ;  /* 0x0000000001027983 */ /* 0x001ea20000100a00 */
[----:B------:R-:W-:Y:S01]  /*85d0*/  ULDC.64 UR4, c[0x0][0x650] ;  /* 0x0001940000047ab9 */ /* 0x000fe20000000a00 */
[----:B------:R0:W-:Y:S01]  /*85e0*/  SYNCS.ARRIVE.TRANS64.A1T0 RZ, [R162+UR45], RZ ;  /* 0x000000ffa2ff79a7 */ /* 0x0001e2000810002d */
[----:B------:R-:W-:Y:S01]  /*85f0*/  PRMT R0, RZ, 0x7610, R0 ;  /* 0x00007610ff007816 */ /* 0x000fe20000000000 */
[----:B------:R-:W-:Y:S02]  /*8600*/  IMAD.MOV.U32 R19, RZ, RZ, -0x1 ;  /* 0xffffffffff137424 */ /* 0x000fe400078e00ff */
[----:B------:R-:W-:Y:S01]  /*8610*/  IMAD.MOV.U32 R22, RZ, RZ, -0x1 ;  /* 0xffffffffff167424 */ /* 0x000fe200078e00ff */
[----:B--2---:R-:W-:-:S04]  /*8620*/  LEA R18, P0, R2, R18, 0x1 ;  /* 0x0000001202127211 */ /* 0x004fc800078008ff */
[----:B------:R-:W-:Y:S01]  /*8630*/  LEA.HI.X R17, R2, R17, R23, 0x1, P0 ;  /* 0x0000001102117211 */ /* 0x000fe200000f0c17 */
[----:B------:R-:W-:Y:S01]  /*8640*/  IMAD.MOV.U32 R2, RZ, RZ, -0x1 ;  /* 0xffffffffff027424 */ /* 0x000fe200078e00ff */
[----:B------:R-:W-:-:S04]  /*8650*/  ISETP.GE.U32.AND P0, PT, R18, UR4, PT ;  /* 0x0000000412007c0c */ /* 0x000fc8000bf06070 */
[----:B------:R-:W-:-:S13]  /*8660*/  ISETP.GE.U32.AND.EX P0, PT, R17, UR5, PT, P0 ;  /* 0x0000000511007c0c */ /* 0x000fda000bf06100 */
[----:B0-----:R-:W-:Y:S05]  /*8670*/  @P0 BRA `(.L_x_295) ;  /* 0x0000000400700947 */ /* 0x001fea0003800000 */
[----:B------:R-:W0:Y:S01]  /*8680*/  S2R R10, SR_CTAID.X ;  /* 0x00000000000a7919 */ /* 0x000e220000002500 */
[----:B------:R-:W2:Y:S01]  /*8690*/  LDC.64 R8, c[0x0][0x628] ;  /* 0x00018a00ff087b82 */ /* 0x000ea20000000a00 */
[----:B------:R-:W-:Y:S01]  /*86a0*/  ULDC UR4, c[0x0][0x150] ;  /* 0x0000540000047ab9 */ /* 0x000fe20000000800 */
[----:B---3--:R-:W-:Y:S01]  /*86b0*/  IMAD.MOV.U32 R6, RZ, RZ, R18 ;  /* 0x000000ffff067224 */ /* 0x008fe200078e0012 */
[----:B------:R-:W3:Y:S01]  /*86c0*/  S2R R20, SR_CTAID.Y ;  /* 0x0000000000147919 */ /* 0x000ee20000002600 */
[----:B------:R-:W-:-:S04]  /*86d0*/  IMAD.MOV.U32 R7, RZ, RZ, R17 ;  /* 0x000000ffff077224 */ /* 0x000fc800078e0011 */
[----:B------:R-:W1:Y:S08]  /*86e0*/  LDC R15, c[0x0][0x144] ;  /* 0x00005100ff0f7b82 */ /* 0x000e700000000800 */
[----:B------:R-:W1:Y:S08]  /*86f0*/  LDC R0, c[0x0][0x630] ;  /* 0x00018c00ff007b82 */ /* 0x000e700000000800 */
[----:B------:R-:W1:Y:S01]  /*8700*/  LDC.64 R12, c[0x0][0x620] ;  /* 0x00018800ff0c7b82 */ /* 0x000e620000000a00 */
[----:B--2---:R-:W-:-:S04]  /*8710*/  ISETP.NE.U32.AND P0, PT, R8, RZ, PT ;  /* 0x000000ff0800720c */ /* 0x004fc80003f05070 */
[----:B------:R-:W-:Y:S02]  /*8720*/  ISETP.NE.AND.EX P0, PT, R9, RZ, PT, P0 ;  /* 0x000000ff0900720c */ /* 0x000fe40003f05300 */
[----:B0-----:R-:W-:-:S05]  /*8730*/  I2FP.F32.U32 R2, R10 ;  /* 0x0000000a00027245 */ /* 0x001fca0000201000 */
[----:B------:R-:W-:-:S04]  /*8740*/  FMUL R2, R2, UR4 ;  /* 0x0000000402027c20 */ /* 0x000fc80008400000 */
[----:B------:R0:W2:Y:S02]  /*8750*/  F2I.U32.TRUNC.NTZ R14, R2 ;  /* 0x00000002000e7305 */ /* 0x0000a4000020f000 */
[----:B---3--:R-:W-:Y:S05]  /*8760*/  @!P0 BRA `(.L_x_296) ;  /* 0x0000000000288947 */ /* 0x008fea0003800000 */
[----:B------:R-:W3:Y:S02]  /*8770*/  LDC R3, c[0x0][0x634] ;  /* 0x00018d00ff037b82 */ /* 0x000ee40000000800 */
[----:B---3--:R-:W-:-:S05]  /*8780*/  IADD3 R7, P0, R18, R3, RZ ;  /* 0x0000000312077210 */ /* 0x008fca0007f1e0ff */
[----:B-1----:R-:W-:-:S04]  /*8790*/  IMAD.X R11, RZ, RZ, R17, P0 ;  /* 0x000000ffff0b7224 */ /* 0x002fc800000e0611 */
[----:B0-----:R-:W-:-:S04]  /*87a0*/  IMAD.WIDE.U32 R2, R11, R8, RZ ;  /* 0x000000080b027225 */ /* 0x001fc800078e00ff */
[----:B----4-:R-:W-:-:S04]  /*87b0*/  IMAD.WIDE.U32 R4, P0, R7, R9, R2 ;  /* 0x0000000907047225 */ /* 0x010fc80007800002 */
[----:B------:R-:W-:-:S04]  /*87c0*/  IMAD.WIDE.U32 R2, R7, R8, RZ ;  /* 0x0000000807027225 */ /* 0x000fc800078e00ff */
[----:B------:R-:W-:Y:S01]  /*87d0*/  IMAD.X R7, RZ, RZ, RZ, P0 ;  /* 0x000000ffff077224 */ /* 0x000fe200000e06ff */
[----:B------:R-:W-:Y:S01]  /*87e0*/  IADD3 RZ, P0, R3, R4, RZ ;  /* 0x0000000403ff7210 */ /* 0x000fe20007f1e0ff */
[----:B------:R-:W-:-:S04]  /*87f0*/  IMAD.MOV.U32 R6, RZ, RZ, R5 ;  /* 0x000000ffff067224 */ /* 0x000fc800078e0005 */
[----:B------:R-:W-:-:S08]  /*8800*/  IMAD.WIDE.U32.X R6, R11, R9, R6, P0 ;  /* 0x000000090b067225 */ /* 0x000fd000000e0406 */
.L_x_296:
[----:B------:R-:W3:Y:S01]  /*8810*/  LDC.64 R26, c[0x0][0x640] ;  /* 0x00019000ff1a7b82 */ /* 0x000ee20000000a00 */
[-C--:B-1----:R-:W-:Y:S01]  /*8820*/  SHF.R.U64 R11, R6, R0.reuse, R7 ;  /* 0x00000000060b7219 */ /* 0x082fe20000001207 */
[----:B------:R-:W-:Y:S01]  /*8830*/  IMAD.MOV.U32 R19, RZ, RZ, R17 ;  /* 0x000000ffff137224 */ /* 0x000fe200078e0011 */
[----:B------:R-:W-:Y:S01]  /*8840*/  SHF.R.U32.HI R0, RZ, R0, R7 ;  /* 0x00000000ff007219 */ /* 0x000fe20000011607 */
[----:B--2---:R-:W-:Y:S01]  /*8850*/  IMAD.MOV R14, RZ, RZ, -R14 ;  /* 0x000000ffff0e7224 */ /* 0x004fe200078e0a0e */
[----:B----4-:R-:W-:Y:S01]  /*8860*/  IADD3 R5, P0, RZ, -R11, RZ ;  /* 0x8000000bff057210 */ /* 0x010fe20007f1e0ff */
[----:B------:R-:W-:Y:S01]  /*8870*/  ULDC UR4, c[0x0][0x154] ;  /* 0x0000550000047ab9 */ /* 0x000fe20000000800 */
[----:B------:R-:W-:Y:S01]  /*8880*/  IMAD.MOV.U32 R7, RZ, RZ, 0x1 ;  /* 0x00000001ff077424 */ /* 0x000fe200078e00ff */
[----:B------:R-:W1:Y:S01]  /*8890*/  LDC R4, c[0x0][0x618] ;  /* 0x00018600ff047b82 */ /* 0x000e620000000800 */
[----:B------:R-:W-:Y:S02]  /*88a0*/  IMAD R22, R15, R14, R10 ;  /* 0x0000000e0f167224 */ /* 0x000fe400078e020a */
[----:B------:R-:W-:-:S04]  /*88b0*/  IMAD.X R3, RZ, RZ, ~R0, P0 ;  /* 0x000000ffff037224 */ /* 0x000fc800000e0e00 */
[-C--:B------:R-:W-:Y:S01]  /*88c0*/  IMAD R0, R3, R12.reuse, RZ ;  /* 0x0000000c03007224 */ /* 0x080fe200078e02ff */
[----:B------:R-:W2:Y:S01]  /*88d0*/  LDC R6, c[0x0][0x608] ;  /* 0x00018200ff067b82 */ /* 0x000ea20000000800 */
[----:B0-----:R-:W-:-:S04]  /*88e0*/  IMAD.WIDE.U32 R2, R5, R12, R18 ;  /* 0x0000000c05027225 */ /* 0x001fc800078e0012 */
[----:B------:R-:W-:Y:S01]  /*88f0*/  IMAD R5, R5, R13, R0 ;  /* 0x0000000d05057224 */ /* 0x000fe200078e0200 */
[----:B------:R-:W-:Y:S02]  /*8900*/  I2FP.F32.U32 R0, R20 ;  /* 0x0000001400007245 */ /* 0x000fe40000201000 */
[----:B------:R-:W0:Y:S01]  /*8910*/  LDC R24, c[0x0][0x658] ;  /* 0x00019600ff187b82 */ /* 0x000e220000000800 */
[----:B------:R-:W-:Y:S01]  /*8920*/  IMAD.IADD R3, R3, 0x1, R5 ;  /* 0x0000000103037824 */ /* 0x000fe200078e0205 */
[----:B---3--:R-:W-:Y:S01]  /*8930*/  ISETP.NE.U32.AND P0, PT, R26, RZ, PT ;  /* 0x000000ff1a00720c */ /* 0x008fe20003f05070 */
[----:B------:R-:W-:Y:S01]  /*8940*/  FMUL R0, R0, UR4 ;  /* 0x0000000400007c20 */ /* 0x000fe20008400000 */
[----:B------:R-:W-:Y:S02]  /*8950*/  IMAD.MOV.U32 R5, RZ, RZ, -0x1 ;  /* 0xffffffffff057424 */ /* 0x000fe400078e00ff */
[----:B------:R-:W-:Y:S01]  /*8960*/  ISETP.NE.AND.EX P0, PT, R27, RZ, PT, P0 ;  /* 0x000000ff1b00720c */ /* 0x000fe20003f05300 */
[----:B------:R3:W4:Y:S01]  /*8970*/  F2I.U32.TRUNC.NTZ R12, R0 ;  /* 0x00000000000c7305 */ /* 0x000722000020f000 */
[----:B------:R-:W3:Y:S01]  /*8980*/  LDC R15, c[0x0][0x148] ;  /* 0x00005200ff0f7b82 */ /* 0x000ee20000000800 */
[----:B-1----:R-:W-:-:S02]  /*8990*/  SHF.R.U64 R10, R2, R4, R3 ;  /* 0x00000004020a7219 */ /* 0x002fc40000001203 */
[----:B------:R-:W-:-:S05]  /*89a0*/  SHF.R.U32.HI R3, RZ, R4, R3 ;  /* 0x00000004ff037219 */ /* 0x000fca0000011603 */
[----:B------:R-:W1:Y:S01]  /*89b0*/  LDC R14, c[0x0][0x600] ;  /* 0x00018000ff0e7b82 */ /* 0x000e620000000800 */
[-CC-:B--2---:R-:W-:Y:S02]  /*89c0*/  SHF.R.U64 R8, R10, R6.reuse, R3.reuse ;  /* 0x000000060a087219 */ /* 0x184fe40000001203 */
[----:B------:R-:W-:-:S05]  /*89d0*/  SHF.R.U32.HI R3, RZ, R6, R3 ;  /* 0x00000006ff037219 */ /* 0x000fca0000011603 */
[----:B------:R-:W2:Y:S01]  /*89e0*/  LDC R21, c[0x0][0x648] ;  /* 0x00019200ff157b82 */ /* 0x000ea20000000800 */
[-CC-:B0-----:R-:W-:Y:S02]  /*89f0*/  SHF.R.U64 R13, R8, R24.reuse, R3.reuse ;  /* 0x00000018080d7219 */ /* 0x181fe40000001203 */
[-C--:B------:R-:W-:Y:S02]  /*8a00*/  SHF.L.U32 R5, R5, R24.reuse, RZ ;  /* 0x0000001805057219 */ /* 0x080fe400000006ff */
[-C--:B------:R-:W-:Y:S01]  /*8a10*/  SHF.R.U32.HI R3, RZ, R24.reuse, R3 ;  /* 0x00000018ff037219 */ /* 0x080fe20000011603 */
[----:B------:R-:W-:Y:S01]  /*8a20*/  IMAD.MOV.U32 R2, RZ, RZ, R13 ;  /* 0x000000ffff027224 */ /* 0x000fe200078e000d */
[----:B------:R-:W-:Y:S01]  /*8a30*/  SHF.L.U32 R24, R7, R24, RZ ;  /* 0x0000001807187219 */ /* 0x000fe200000006ff */
[----:B------:R-:W0:Y:S01]  /*8a40*/  LDC R25, c[0x0][0x638] ;  /* 0x00018e00ff197b82 */ /* 0x000e220000000800 */
[----:B------:R-:W-:-:S07]  /*8a50*/  LOP3.LUT R19, RZ, R5, RZ, 0x33, !PT ;  /* 0x00000005ff137212 */ /* 0x000fce00078e33ff */
[----:B------:R-:W0:Y:S01]  /*8a60*/  LDC R28, c[0x0][0x610] ;  /* 0x00018400ff1c7b82 */ /* 0x000e220000000800 */
[----:B----4-:R-:W-:Y:S05]  /*8a70*/  @!P0 BRA `(.L_x_297) ;  /* 0x0000000000288947 */ /* 0x010fea0003800000 */
[----:B---3--:R-:W3:Y:S02]  /*8a80*/  LDC R0, c[0x0][0x64c] ;  /* 0x00019300ff007b82 */ /* 0x008ee40000000800 */
[----:B---3--:R-:W-:-:S05]  /*8a90*/  IADD3 R7, P0, R13, R0, RZ ;  /* 0x000000000d077210 */ /* 0x008fca0007f1e0ff */
        /* <DEDUP_REMOVED lines=8> */
.L_x_297:
[----:B------:R-:W4:Y:S01]  /*8b20*/  LDC R4, c[0x0][0x65c] ;  /* 0x00019700ff047b82 */ /* 0x000f220000000800 */
[----:B--23--:R-:W-:Y:S01]  /*8b30*/  SHF.R.U64 R0, R2, R21, R3 ;  /* 0x0000001502007219 */ /* 0x00cfe20000001203 */
[----:B-1----:R-:W-:Y:S01]  /*8b40*/  VIADD R3, R14, 0xffffffff ;  /* 0xffffffff0e037836 */ /* 0x002fe20000000000 */
[----:B------:R-:W-:Y:S01]  /*8b50*/  LOP3.LUT R19, R8, R19, RZ, 0xc0, !PT ;  /* 0x0000001308137212 */ /* 0x000fe200078ec0ff */
[----:B------:R-:W-:Y:S02]  /*8b60*/  IMAD.MOV R12, RZ, RZ, -R12 ;  /* 0x000000ffff0c7224 */ /* 0x000fe400078e0a0c */
[----:B------:R-:W-:Y:S01]  /*8b70*/  IMAD.MOV R2, RZ, RZ, -R0 ;  /* 0x000000ffff027224 */ /* 0x000fe200078e0a00 */
[----:B------:R-:W-:Y:S01]  /*8b80*/  LOP3.LUT R3, R10, R3, RZ, 0xc0, !PT ;  /* 0x000000030a037212 */ /* 0x000fe200078ec0ff */
[----:B------:R-:W-:Y:S02]  /*8b90*/  IMAD R19, R24, R0, R19 ;  /* 0x0000000018137224 */ /* 0x000fe400078e0213 */
[----:B0-----:R-:W-:-:S04]  /*8ba0*/  IMAD R0, R2, R25, R13 ;  /* 0x0000001902007224 */ /* 0x001fc800078e020d */
[----:B------:R-:W-:Y:S01]  /*8bb0*/  IMAD R2, R0, R14, R3 ;  /* 0x0000000e00027224 */ /* 0x000fe200078e0203 */
[----:B----4-:R-:W-:Y:S01]  /*8bc0*/  ISETP.NE.AND P0, PT, R4, 0x1, PT ;  /* 0x000000010400780c */ /* 0x010fe20003f05270 */
[----:B------:R-:W-:-:S05]  /*8bd0*/  IMAD.MOV.U32 R4, RZ, RZ, 0x1 ;  /* 0x00000001ff047424 */ /* 0x000fca00078e00ff */
[----:B------:R-:W-:-:S07]  /*8be0*/  PRMT R0, R4, 0x7610, R0 ;  /* 0x0000761004007816 */ /* 0x000fce0000000000 */
[----:B------:R-:W-:-:S04]  /*8bf0*/  @P0 IMAD R22, R15, R12, R20 ;  /* 0x0000000c0f160224 */ /* 0x000fc800078e0214 */
[----:B------:R-:W-:-:S05]  /*8c00*/  IMAD R19, R19, R28, R22 ;  /* 0x0000001c13137224 */ /* 0x000fca00078e0216 */
[----:B------:R-:W-:Y:S02]  /*8c10*/  SEL R22, R2, R19, !P0 ;  /* 0x0000001302167207 */ /* 0x000fe40004000000 */
[----:B------:R-:W-:Y:S01]  /*8c20*/  SEL R19, R19, R2, !P0 ;  /* 0x0000000213137207 */ /* 0x000fe20004000000 */
[----:B------:R-:W-:-:S07]  /*8c30*/  IMAD.MOV.U32 R2, RZ, RZ, R11 ;  /* 0x000000ffff027224 */ /* 0x000fce00078e000b */
.L_x_295:
[----:B------:R-:W-:Y:S02]  /*8c40*/  LOP3.LUT P0, RZ, R0, 0xff, RZ, 0xc0, !PT ;  /* 0x000000ff00ff7812 */ /* 0x000fe4000780c0ff */
[----:B------:R-:W-:-:S11]  /*8c50*/  LOP3.LUT R165, R165, 0x1, RZ, 0x3c, !PT ;  /* 0x00000001a5a57812 */ /* 0x000fd600078e3cff */
[----:B------:R-:W-:Y:S05]  /*8c60*/  @P0 BRA `(.L_x_298) ;  /* 0xffffff88008c0947 */ /* 0x000fea000383ffff */
[----:B------:R-:W-:Y:S05]  /*8c70*/  EXIT ;  /* 0x000000000000794d */ /* 0x000fea0003800000 */
.L_x_17:
[----:B------:R-:W-:-:S08]  /*8c80*/  ISETP.NE.AND P0, PT, R5, RZ, PT ;  /* 0x000000ff0500720c */ /* 0x000fd00003f05270 */
[----:B0-----:R-:W0:-:S00]  /*8c90*/  USETMAXREG.DEALLOC.CTAPOOL 0x28 ;  /* 0x00000028000079c8 */ /* 0x001e0000080e0500 */
[----:B------:R-:W-:Y:S05]  /*8ca0*/  @P0 EXIT ;  /* 0x000000000000094d */ /* 0x000fea0003800000 */
[----:B0-----:R-:W-:Y:S01]  /*8cb0*/  LOP3.LUT P0, RZ, R8, 0xff, RZ, 0xc0, !PT ;  /* 0x000000ff08ff7812 */ /* 0x001fe2000780c0ff */
[----:B------:R-:W-:Y:S02]  /*8cc0*/  IMAD.MOV.U32 R0, RZ, RZ, 0x1 ;  /* 0x00000001ff007424 */ /* 0x000fe400078e00ff */
[----:B------:R-:W-:-:S10]  /*8cd0*/  IMAD.MOV.U32 R7, RZ, RZ, RZ ;  /* 0x000000ffff077224 */ /* 0x000fd400078e00ff */
[----:B------:R-:W-:Y:S05]  /*8ce0*/  @!P0 BRA `(.L_x_299) ;  /* 0x0000000c00748947 */ /* 0x000fea0003800000 */
[----:B------:R-:W0:Y:S01]  /*8cf0*/  S2UR UR9, SR_CgaCtaId ;  /* 0x00000000000979c3 */ /* 0x000e220000008800 */
[----:B------:R-:W-:Y:S01]  /*8d00*/  ULDC UR5, c[0x0][0x658] ;  /* 0x0001960000057ab9 */ /* 0x000fe20000000800 */
[----:B------:R-:W-:Y:S01]  /*8d10*/  UMOV UR10, 0xffffffff ;  /* 0xffffffff000a7882 */ /* 0x000fe20000000000 */
[----:B------:R-:W-:Y:S01]  /*8d20*/  UMOV UR11, 0x1 ;  /* 0x00000001000b7882 */ /* 0x000fe20000000000 */
[----:B------:R-:W-:Y:S01]  /*8d30*/  USHF.L.U32 UR10, UR10, UR5, URZ ;  /* 0x000000050a0a7299 */ /* 0x000fe2000800063f */
[----:B------:R-:W-:Y:S01]  /*8d40*/  LOP3.LUT P0, RZ, R4, 0x1f, RZ, 0xc0, !PT ;  /* 0x0000001f04ff7812 */ /* 0x000fe2000780c0ff */
[----:B------:R-:W-:Y:S01]  /*8d50*/  BSSY B0, `(.L_x_299) ;  /* 0x00000d6000007945 */ /* 0x000fe20003800000 */
[C---:B------:R-:W-:Y:S01]  /*8d60*/  ISETP.NE.AND P2, PT, R3.reuse, RZ, PT ;  /* 0x000000ff0300720c */ /* 0x040fe20003f45270 */
[----:B------:R-:W-:Y:S01]  /*8d70*/  IMAD.MOV.U32 R8, RZ, RZ, 0x1 ;  /* 0x00000001ff087424 */ /* 0x000fe200078e00ff */
[----:B------:R-:W-:Y:S01]  /*8d80*/  ISETP.NE.OR P0, PT, R3, RZ, !P0 ;  /* 0x000000ff0300720c */ /* 0x000fe20004705670 */
[----:B------:R-:W-:Y:S01]  /*8d90*/  IMAD.MOV.U32 R0, RZ, RZ, 0x1 ;  /* 0x00000001ff007424 */ /* 0x000fe200078e00ff */
[----:B------:R-:W-:Y:S01]  /*8da0*/  LOP3.LUT R6, R16, 0x2, RZ, 0xfc, !PT ;  /* 0x0000000210067812 */ /* 0x000fe200078efcff */
[----:B------:R-:W-:Y:S01]  /*8db0*/  IMAD.MOV.U32 R7, RZ, RZ, RZ ;  /* 0x000000ffff077224 */ /* 0x000fe200078e00ff */
[----:B------:R-:W-:Y:S01]  /*8dc0*/  ULDC UR4, c[0x0][0x600] ;  /* 0x0001800000047ab9 */ /* 0x000fe20000000800 */
[----:B------:R-:W-:Y:S01]  /*8dd0*/  UMOV UR18, 0x5 ;  /* 0x0000000500127882 */ /* 0x000fe20000000000 */
[----:B------:R-:W-:-:S02]  /*8de0*/  UIADD3 UR26, UR40, 0x1, URZ ;  /* 0x00000001281a7890 */ /* 0x000fc4000fffe03f */
[----:B------:R-:W-:Y:S02]  /*8df0*/  UIADD3 UR4, UR4, -0x1, URZ ;  /* 0xffffffff04047890 */ /* 0x000fe4000fffe03f */
[----:B------:R-:W-:Y:S01]  /*8e00*/  USHF.L.U32 UR5, UR11, UR5, URZ ;  /* 0x000000050b057299 */ /* 0x000fe2000800063f */
[----:B------:R-:W-:Y:S01]  /*8e10*/  ULDC.64 UR24, c[0x0][0x198] ;  /* 0x0000660000187ab9 */ /* 0x000fe20000000a00 */
[----:B0-----:R-:W-:Y:S02]  /*8e20*/  ULOP3.LUT UR8, UR9, 0x1, URZ, 0xc0, !UPT ;  /* 0x0000000109087892 */ /* 0x001fe4000f8ec03f */
[----:B------:R-:W-:Y:S02]  /*8e30*/  USHF.L.U32 UR7, UR9, 0xe, URZ ;  /* 0x0000000e09077899 */ /* 0x000fe4000800063f */
[----:B------:R-:W-:Y:S02]  /*8e40*/  USHF.R.U32.HI UR27, URZ, 0x1, UR9 ;  /* 0x000000013f1b7899 */ /* 0x000fe40008011609 */
[----:B------:R-:W-:-:S02]  /*8e50*/  USHF.L.U32 UR6, UR9, 0x7, URZ ;  /* 0x0000000709067899 */ /* 0x000fc4000800063f */
[----:B------:R-:W-:Y:S02]  /*8e60*/  ULOP3.LUT UR9, UR9, 0xfffffffe, URZ, 0xc0, !UPT ;  /* 0xfffffffe09097892 */ /* 0x000fe4000f8ec03f */
[----:B------:R-:W-:Y:S02]  /*8e70*/  UISETP.GT.U32.AND UP0, UPT, UR8, 0xffff, UPT ;  /* 0x0000ffff0800788c */ /* 0x000fe4000bf04070 */
[----:B------:R-:W-:Y:S02]  /*8e80*/  ULOP3.LUT UR13, UR7, 0x4000, URZ, 0xc0, !UPT ;  /* 0x00004000070d7892 */ /* 0x000fe4000f8ec03f */
[----:B------:R-:W-:Y:S02]  /*8e90*/  ULOP3.LUT UR7, URZ, UR10, URZ, 0x33, !UPT ;  /* 0x0000000a3f077292 */ /* 0x000fe4000f8e333f */
[----:B------:R-:W-:Y:S02]  /*8ea0*/  USHF.L.U32 UR10, UR11, UR9, URZ ;  /* 0x000000090b0a7299 */ /* 0x000fe4000800063f */
[----:B------:R-:W-:-:S02]  /*8eb0*/  ULOP3.LUT UR9, UR9, 0x1, URZ, 0xfc, !UPT ;  /* 0x0000000109097892 */ /* 0x000fc4000f8efc3f */
[----:B------:R-:W-:Y:S02]  /*8ec0*/  USEL UR8, UR8, 0xffff, !UP0 ;  /* 0x0000ffff08087887 */ /* 0x000fe4000c000000 */
[----:B------:R-:W-:Y:S02]  /*8ed0*/  USHF.L.U32 UR9, UR11, UR9, URZ ;  /* 0x000000090b097299 */ /* 0x000fe4000800063f */
[----:B------:R-:W-:Y:S02]  /*8ee0*/  ULOP3.LUT UR8, UR8, 0xffff, URZ, 0xc0, !UPT ;  /* 0x0000ffff08087892 */ /* 0x000fe4000f8ec03f */
[----:B------:R-:W-:Y:S02]  /*8ef0*/  ULEA UR28, UR27, 0x180, 0xc ;  /* 0x000001801b1c7891 */ /* 0x000fe4000f8e603f */
[----:B------:R-:W-:Y:S02]  /*8f00*/  ULOP3.LUT UR6, UR6, 0x80, URZ, 0xc0, !UPT ;  /* 0x0000008006067892 */ /* 0x000fe4000f8ec03f */
[----:B------:R-:W-:-:S02]  /*8f10*/  ULOP3.LUT UR13, UR13, 0xa180, URZ, 0xfc, !UPT ;  /* 0x0000a1800d0d7892 */ /* 0x000fc4000f8efc3f */
[----:B------:R-:W-:Y:S02]  /*8f20*/  ULOP3.LUT UR19, UR10, UR9, URZ, 0xfc, !UPT ;  /* 0x000000090a137292 */ /* 0x000fe4000f8efc3f */
[----:B------:R-:W-:-:S12]  /*8f30*/  USHF.L.U32 UR18, UR18, UR8, URZ ;  /* 0x0000000812127299 */ /* 0x000fd8000800063f */
.L_x_311:
[----:B------:R-:W-:-:S03]  /*8f40*/  UMOV UR8, 0xffffffff ;  /* 0xffffffff00087882 */ /* 0x000fc60000000000 */
[----:B------:R-:W-:Y:S05]  /*8f50*/  BRA.DIV UR8, `(.L_x_300) ;  /* 0x0000001208107947 */ /* 0x000fea000b800000 */
[----:B------:R-:W-:-:S13]  /*8f60*/  ELECT P6, URZ, PT ;  /* 0x00000000003f782f */ /* 0x000fda00038c0000 */
.L_x_325:
[----:B------:R-:W0:Y:S01]  /*8f70*/  LDC R3, c[0x0][0x28c] ;  /* 0x0000a300ff037b82 */ /* 0x000e220000000800 */
[----:B------:R-:W-:Y:S01]  /*8f80*/  BSSY B1, `(.L_x_301) ;  /* 0x000003a000017945 */ /* 0x000fe20003800000 */
[----:B0-----:R-:W-:-:S13]  /*8f90*/  ISETP.LT.OR P6, PT, R3, 0x1, !P6 ;  /* 0x000000010300780c */ /* 0x001fda00077c1670 */
[----:B------:R-:W-:Y:S05]  /*8fa0*/  @P6 BRA `(.L_x_302) ;  /* 0x0000000000dc6947 */ /* 0x000fea0003800000 */
[----:B------:R-:W-:Y:S01]  /*8fb0*/  LEA R19, R19, UR27, 0x1 ;  /* 0x0000001b13137c11 */ /* 0x000fe2000f8e08ff */
[----:B------:R-:W-:Y:S01]  /*8fc0*/  IMAD.MOV.U32 R12, RZ, RZ, RZ ;  /* 0x000000ffff0c7224 */ /* 0x000fe200078e00ff */
[----:B------:R-:W-:Y:S01]  /*8fd0*/  LEA R22, R22, UR6, 0x8 ;  /* 0x0000000616167c11 */ /* 0x000fe2000f8e40ff */
[----:B------:R-:W-:Y:S02]  /*8fe0*/  IMAD.U32 R13, RZ, RZ, UR26 ;  /* 0x0000001aff0d7e24 */ /* 0x000fe4000f8e00ff */
[----:B------:R-:W-:Y:S02]  /*8ff0*/  IMAD.MOV.U32 R3, RZ, RZ, R0 ;  /* 0x000000ffff037224 */ /* 0x000fe400078e0000 */
[----:B------:R-:W-:Y:S02]  /*9000*/  IMAD.MOV.U32 R4, RZ, RZ, R7 ;  /* 0x000000ffff047224 */ /* 0x000fe400078e0007 */
[----:B------:R-:W-:-:S07]  /*9010*/  IMAD.SHL.U32 R19, R19, 0x20, RZ ;  /* 0x0000002013137824 */ /* 0x000fce00078e00ff */
.L_x_306:
[----:B------:R-:W0:Y:S01]  /*9020*/  S2R R10, SR_CgaCtaId ;  /* 0x00000000000a7919 */ /* 0x000e220000008800 */
[----:B------:R-:W-:Y:S01]  /*9030*/  MOV R5, 0x400 ;  /* 0x0000040000057802 */ /* 0x000fe20000000f00 */
[----:B------:R-:W1:Y:S03]  /*9040*/  @!P2 LDC R9, c[0x0][0x500] ;  /* 0x00014000ff09ab82 */ /* 0x000e660000000800 */
[----:B0-----:R-:W-:Y:S02]  /*9050*/  LEA R11, R10, R5, 0x18 ;  /* 0x000000050a0b7211 */ /* 0x001fe400078ec0ff */
[----:B------:R-:W-:-:S03]  /*9060*/  SHF.L.U32 R5, R3, 0x1f, RZ ;  /* 0x0000001f03057819 */ /* 0x000fc600000006ff */
[----:B------:R-:W-:-:S04]  /*9070*/  IMAD R10, R4, 0x8, R11 ;  /* 0x00000008040a7824 */ /* 0x000fc800078e020b */
[----:B------:R-:W0:Y:S02]  /*9080*/  SYNCS.PHASECHK.TRANS64.TRYWAIT P1, [R10+URZ+0x28], R5 ;  /* 0x000028050a0075a7 */ /* 0x000e24000802017f */
[----:B01----:R-:W-:Y:S05]  /*9090*/  @!P1 BRA `(.L_x_303) ;  /* 0x0000000c00e09947 */ /* 0x003fea0003800000 */
.L_x_326:
[----:B0-----:R-:W-:Y:S01]  /*90a0*/  PRMT R5, R6, 0x9910, RZ ;  /* 0x0000991006057816 */ /* 0x001fe200000000ff */
[----:B------:R0:W-:Y:S03]  /*90b0*/  @!P2 SYNCS.ARRIVE.TRANS64 RZ, [R10+URZ], R9 ;  /* 0x000000090affa9a7 */ /* 0x0001e6000800003f */
[----:B------:R-:W-:-:S13]  /*90c0*/  ISETP.NE.AND P1, PT, R5, 0x2, PT ;  /* 0x000000020500780c */ /* 0x000fda0003f25270 */
[----:B0-----:R-:W-:Y:S05]  /*90d0*/  @P1 BRA `(.L_x_304) ;  /* 0x0000000000041947 */ /* 0x001fea0003800000 */
[----:B------:R-:W-:Y:S01]  /*90e0*/  BPT.TRAP 0x1 ;  /* 0x000000040000795c */ /* 0x000fe20000300000 */
.L_x_304:
[----:B------:R-:W-:Y:S05]  /*90f0*/  @P0 BRA `(.L_x_305) ;  /* 0x0000000000040947 */ /* 0x000fea0003800000 */
[----:B------:R-:W-:Y:S01]  /*9100*/  BPT.TRAP 0x1 ;  /* 0x000000040000795c */ /* 0x000fe20000300000 */
.L_x_305:
[----:B------:R-:W-:Y:S01]  /*9110*/  R2UR UR11, R4 ;  /* 0x00000000040b72ca */ /* 0x000fe200000e0000 */
[----:B------:R-:W-:Y:S01]  /*9120*/  VIADD R13, R13, 0xffffffff ;  /* 0xffffffff0d0d7836 */ /* 0x000fe20000000000 */
[----:B------:R-:W-:Y:S01]  /*9130*/  R2UR UR21, R11 ;  /* 0x000000000b1572ca */ /* 0x000fe200000e0000 */
[----:B------:R-:W-:Y:S01]  /*9140*/  UIADD3 UR14, UP0, UR24, 0xf0, URZ ;  /* 0x000000f0180e7890 */ /* 0x000fe2000ff1e03f */
[----:B------:R-:W-:Y:S01]  /*9150*/  R2UR UR22, R19 ;  /* 0x00000000131672ca */ /* 0x000fe200000e0000 */
[----:B------:R-:W-:Y:S01]  /*9160*/  UIADD3 UR30, UP1, UR24, 0x1f0, URZ ;  /* 0x000001f0181e7890 */ /* 0x000fe2000ff3e03f */
[----:B------:R-:W-:Y:S01]  /*9170*/  R2UR UR9, R10 ;  /* 0x000000000a0972ca */ /* 0x000fe200000e0000 */
[----:B------:R-:W-:Y:S01]  /*9180*/  UIADD3.X UR15, URZ, UR25, URZ, UP0, !UPT ;  /* 0x000000193f0f7290 */ /* 0x000fe200087fe43f */
[----:B------:R-:W-:Y:S01]  /*9190*/  R2UR UR10, R12 ;  /* 0x000000000c0a72ca */ /* 0x000fe200000e0000 */
[----:B------:R-:W-:Y:S01]  /*91a0*/  UPRMT UR20, URZ, 0x5410, UR18 ;  /* 0x000054103f147896 */ /* 0x000fe20008000012 */
[----:B------:R-:W-:Y:S01]  /*91b0*/  R2UR UR12, R2 ;  /* 0x00000000020c72ca */ /* 0x000fe200000e0000 */
[----:B------:R-:W-:Y:S01]  /*91c0*/  VIADD R4, R4, 0x1 ;  /* 0x0000000104047836 */ /* 0x000fe20000000000 */
[----:B------:R-:W-:Y:S01]  /*91d0*/  R2UR UR23, R22 ;  /* 0x00000000161772ca */ /* 0x000fe200000e0000 */
[----:B------:R-:W-:Y:S01]  /*91e0*/  ULEA UR8, UR11, UR28, 0xd ;  /* 0x0000001c0b087291 */ /* 0x000fe2000f8e683f */
[----:B------:R-:W-:Y:S01]  /*91f0*/  ISETP.GT.AND P3, PT, R13, 0x1, PT ;  /* 0x000000010d00780c */ /* 0x000fe20003f64270 */
[----:B------:R-:W-:Y:S01]  /*9200*/  ULEA UR11, UR11, UR13, 0xf ;  /* 0x0000000d0b0b7291 */ /* 0x000fe2000f8e783f */
[----:B------:R-:W-:Y:S01]  /*9210*/  ISETP.NE.AND P1, PT, R4, 0x5, PT ;  /* 0x000000050400780c */ /* 0x000fe20003f25270 */
[----:B------:R-:W-:Y:S01]  /*9220*/  UIADD3 UR8, UR21, UR8, URZ ;  /* 0x0000000815087290 */ /* 0x000fe2000fffe03f */
[----:B------:R-:W-:Y:S01]  /*9230*/  VIADD R12, R12, 0x80 ;  /* 0x000000800c0c7836 */ /* 0x000fe20000000000 */
[----:B------:R-:W-:Y:S01]  /*9240*/  UIADD3 UR21, UR21, UR11, URZ ;  /* 0x0000000b15157290 */ /* 0x000fe2000fffe03f */
[----:B------:R-:W-:Y:S01]  /*9250*/  SEL R10, RZ, 0x1, P1 ;  /* 0x00000001ff0a7807 */ /* 0x000fe20000800000 */
[----:B------:R-:W-:Y:S01]  /*9260*/  UPRMT UR29, URZ, 0x5410, UR19 ;  /* 0x000054103f1d7896 */ /* 0x000fe20008000013 */
[----:B------:R-:W-:Y:S01]  /*9270*/  SEL R4, R4, RZ, P1 ;  /* 0x000000ff04047207 */ /* 0x000fe20000800000 */
[----:B------:R-:W-:Y:S01]  /*9280*/  UIADD3.X UR31, URZ, UR25, URZ, UP1, !UPT ;  /* 0x000000193f1f7290 */ /* 0x000fe20008ffe43f */
[----:B------:R-:W-:Y:S01]  /*9290*/  LOP3.LUT R3, R3, R10, RZ, 0x3c, !PT ;  /* 0x0000000a03037212 */ /* 0x000fe200078e3cff */
[----:B------:R-:W-:Y:S01]  /*92a0*/  UMOV UR16, 0x0 ;  /* 0x0000000000107882 */ /* 0x000fe20000000000 */
[----:B------:R-:W-:Y:S01]  /*92b0*/  UMOV UR17, 0x10000000 ;  /* 0x1000000000117882 */ /* 0x000fe20000000000 */
[----:B------:R-:W-:-:S02]  /*92c0*/  UMOV UR11, UR22 ;  /* 0x00000016000b7c82 */ /* 0x000fc40008000000 */
[----:B------:R0:W-:Y:S02]  /*92d0*/  UTMALDG.3D.MULTICAST [UR8], [UR14], UR20, desc[UR16] ;  /* 0x000010080e0073b4 */ /* 0x0001e40008011814 */
[----:B0-----:R-:W-:Y:S01]  /*92e0*/  UMOV UR8, UR21 ;  /* 0x0000001500087c82 */ /* 0x001fe20008000000 */
[----:B------:R-:W-:Y:S02]  /*92f0*/  UMOV UR11, UR23 ;  /* 0x00000017000b7c82 */ /* 0x000fe40008000000 */
[----:B------:R0:W-:Y:S02]  /*9300*/  UTMALDG.3D.MULTICAST [UR8], [UR30], UR29, desc[UR16] ;  /* 0x000010081e0073b4 */ /* 0x0001e4000801181d */
[----:B0-----:R-:W-:Y:S05]  /*9310*/  @P3 BRA `(.L_x_306) ;  /* 0xfffffffc00403947 */ /* 0x001fea000383ffff */
.L_x_302:
[----:B------:R-:W-:Y:S05]  /*9320*/  BSYNC B1 ;  /* 0x0000000000017941 */ /* 0x000fea0003800000 */
.L_x_301:
[----:B------:R-:W2:Y:S01]  /*9330*/  LDL.64 R10, [R1] ;  /* 0x00000000010a7983 */ /* 0x000ea20000100a00 */
[----:B------:R-:W-:Y:S01]  /*9340*/  LOP3.LUT P4, RZ, R8, 0xff, RZ, 0xc0, !PT ;  /* 0x000000ff08ff7812 */ /* 0x000fe2000788c0ff */
[----:B------:R-:W-:Y:S01]  /*9350*/  VIADD R4, R7, UR40 ;  /* 0x0000002807047c36 */ /* 0x000fe20008000000 */
[----:B------:R-:W-:Y:S01]  /*9360*/  ULDC.64 UR8, c[0x0][0x650] ;  /* 0x0001940000087ab9 */ /* 0x000fe20000000a00 */
[----:B------:R-:W-:Y:S01]  /*9370*/  IMAD.U32 R7, RZ, RZ, UR40 ;  /* 0x00000028ff077e24 */ /* 0x000fe2000f8e00ff */
[----:B------:R-:W-:Y:S01]  /*9380*/  UISETP.GE.U32.AND UP0, UPT, UR40, 0x5, UPT ;  /* 0x000000052800788c */ /* 0x000fe2000bf06070 */
[----:B------:R-:W-:Y:S01]  /*9390*/  BSSY B1, `(.L_x_307) ;  /* 0x000006f000017945 */ /* 0x000fe20003800000 */
[----:B------:R-:W-:Y:S01]  /*93a0*/  ISETP.GT.U32.AND P1, PT, R4, 0x4, PT ;  /* 0x000000040400780c */ /* 0x000fe20003f24070 */
[----:B------:R-:W-:Y:S01]  /*93b0*/  IMAD.MOV.U32 R19, RZ, RZ, -0x1 ;  /* 0xffffffffff137424 */ /* 0x000fe200078e00ff */
[----:B------:R-:W-:Y:S01]  /*93c0*/  PRMT R8, RZ, 0x7610, R8 ;  /* 0x00007610ff087816 */ /* 0x000fe20000000008 */
[----:B------:R-:W-:Y:S01]  /*93d0*/  IMAD.MOV.U32 R22, RZ, RZ, -0x1 ;  /* 0xffffffffff167424 */ /* 0x000fe200078e00ff */
[----:B------:R-:W-:-:S02]  /*93e0*/  ISETP.LT.U32.AND P1, PT, R7, 0x5, P1 ;  /* 0x000000050700780c */ /* 0x000fc40000f21070 */
[----:B------:R-:W-:Y:S01]  /*93f0*/  PLOP3.LUT P3, PT, PT, PT, UP0, 0x80, 0x0 ;  /* 0x000000000000781c */ /* 0x000fe20003f6f008 */
[----:B------:R-:W0:Y:S01]  /*9400*/  @P4 S2R R3, SR_CgaCtaId ;  /* 0x0000000000034919 */ /* 0x000e220000008800 */
[----:B------:R-:W-:-:S04]  /*9410*/  @P4 MOV R2, 0x400 ;  /* 0x0000040000024802 */ /* 0x000fc80000000f00 */
[----:B0-----:R-:W-:Y:S01]  /*9420*/  @P4 LEA R5, R3, R2, 0x18 ;  /* 0x0000000203054211 */ /* 0x001fe200078ec0ff */
[----:B------:R-:W-:-:S03]  /*9430*/  IMAD.WIDE.U32 R2, R4, -0x33333333, RZ ;  /* 0xcccccccd04027825 */ /* 0x000fc600078e00ff */
[----:B------:R0:W-:Y:S01]  /*9440*/  @P4 SYNCS.ARRIVE.TRANS64.A1T0 RZ, [R5+URZ+0x88], RZ ;  /* 0x000088ff05ff49a7 */ /* 0x0001e2000810003f */
[----:B------:R-:W-:Y:S01]  /*9450*/  IMAD.MOV.U32 R2, RZ, RZ, -0x1 ;  /* 0xffffffffff027424 */ /* 0x000fe200078e00ff */
[----:B0-----:R-:W-:Y:S02]  /*9460*/  SHF.R.U32.HI R5, RZ, 0x2, R3 ;  /* 0x00000002ff057819 */ /* 0x001fe40000011603 */
[----:B------:R-:W-:-:S03]  /*9470*/  SEL R3, RZ, 0x1, !P1 ;  /* 0x00000001ff037807 */ /* 0x000fc60004800000 */
[----:B------:R-:W-:Y:S01]  /*9480*/  IMAD R7, R5, -0x5, R4 ;  /* 0xfffffffb05077824 */ /* 0x000fe200078e0204 */
[----:B------:R-:W-:Y:S02]  /*9490*/  LOP3.LUT R0, R0, R3, RZ, 0x3c, !PT ;  /* 0x0000000300007212 */ /* 0x000fe400078e3cff */
[----:B------:R-:W-:Y:S02]  /*94a0*/  PRMT R3, RZ, 0x7610, R3 ;  /* 0x00007610ff037816 */ /* 0x000fe40000000003 */
[----:B------:R-:W-:Y:S02]  /*94b0*/  @P3 LOP3.LUT R0, R0, 0x1, R5, 0x78, !PT ;  /* 0x0000000100003812 */ /* 0x000fe400078e7805 */
[----:B--2---:R-:W-:-:S04]  /*94c0*/  IADD3 R18, P4, R18, R10, RZ ;  /* 0x0000000a12127210 */ /* 0x004fc80007f9e0ff */
[----:B------:R-:W-:Y:S01]  /*94d0*/  ISETP.GE.U32.AND P1, PT, R18, UR8, PT ;  /* 0x0000000812007c0c */ /* 0x000fe2000bf26070 */
[----:B------:R-:W-:-:S05]  /*94e0*/  IMAD.X R17, R17, 0x1, R23, P4 ;  /* 0x0000000111117824 */ /* 0x000fca00020e0617 */
[----:B------:R-:W-:-:S13]  /*94f0*/  ISETP.GE.U32.AND.EX P1, PT, R17, UR9, PT, P1 ;  /* 0x0000000911007c0c */ /* 0x000fda000bf26110 */
[----:B------:R-:W-:Y:S05]  /*9500*/  @P1 BRA `(.L_x_308) ;  /* 0x00000004005c1947 */ /* 0x000fea0003800000 */
[----:B------:R-:W0:Y:S01]  /*9510*/  S2R R11, SR_CTAID.X ;  /* 0x00000000000b7919 */ /* 0x000e220000002500 */
[----:B------:R-:W-:Y:S01]  /*9520*/  ULDC.64 UR8, c[0x0][0x628] ;  /* 0x00018a0000087ab9 */ /* 0x000fe20000000a00 */
[----:B------:R-:W1:Y:S01]  /*9530*/  LDC R12, c[0x0][0x144] ;  /* 0x00005100ff0c7b82 */ /* 0x000e620000000800 */
[----:B------:R-:W-:Y:S01]  /*9540*/  ISETP.NE.U32.AND P1, PT, RZ, UR8, PT ;  /* 0x00000008ff007c0c */ /* 0x000fe2000bf25070 */
[----:B------:R-:W2:Y:S01]  /*9550*/  S2R R9, SR_CTAID.Y ;  /* 0x0000000000097919 */ /* 0x000ea20000002600 */
[----:B------:R-:W-:Y:S01]  /*9560*/  ULDC UR10, c[0x0][0x150] ;  /* 0x00005400000a7ab9 */ /* 0x000fe20000000800 */
[----:B------:R-:W-:Y:S01]  /*9570*/  ULDC UR11, c[0x0][0x630] ;  /* 0x00018c00000b7ab9 */ /* 0x000fe20000000800 */
[----:B------:R-:W-:Y:S01]  /*9580*/  ISETP.NE.AND.EX P1, PT, RZ, UR9, PT, P1 ;  /* 0x00000009ff007c0c */ /* 0x000fe2000bf25310 */
[----:B------:R-:W-:Y:S01]  /*9590*/  IMAD.MOV.U32 R2, RZ, RZ, R18 ;  /* 0x000000ffff027224 */ /* 0x000fe200078e0012 */
[----:B0-----:R-:W-:-:S05]  /*95a0*/  I2FP.F32.U32 R3, R11 ;  /* 0x0000000b00037245 */ /* 0x001fca0000201000 */
[----:B------:R-:W-:Y:S01]  /*95b0*/  FMUL R14, R3, UR10 ;  /* 0x0000000a030e7c20 */ /* 0x000fe20008400000 */
[----:B------:R-:W-:-:S05]  /*95c0*/  IMAD.MOV.U32 R3, RZ, RZ, R17 ;  /* 0x000000ffff037224 */ /* 0x000fca00078e0011 */
[----:B--2---:R-:W-:Y:S05]  /*95d0*/  @!P1 BRA `(.L_x_309) ;  /* 0x0000000000289947 */ /* 0x004fea0003800000 */
[----:B------:R-:W-:Y:S02]  /*95e0*/  ULDC UR10, c[0x0][0x634] ;  /* 0x00018d00000a7ab9 */ /* 0x000fe40000000800 */
[----:B------:R-:W-:-:S05]  /*95f0*/  IADD3 R3, P1, R18, UR10, RZ ;  /* 0x0000000a12037c10 */ /* 0x000fca000ff3e0ff */
[----:B------:R-:W-:-:S04]  /*9600*/  IMAD.X R13, RZ, RZ, R17, P1 ;  /* 0x000000ffff0d7224 */ /* 0x000fc800008e0611 */
[----:B------:R-:W-:-:S04]  /*9610*/  IMAD.WIDE.U32 R4, R13, UR8, RZ ;  /* 0x000000080d047c25 */ /* 0x000fc8000f8e00ff */
[----:B------:R-:W-:-:S04]  /*9620*/  IMAD.WIDE.U32 R4, P1, R3, UR9, R4 ;  /* 0x0000000903047c25 */ /* 0x000fc8000f820004 */
[----:B------:R-:W-:-:S04]  /*9630*/  IMAD.WIDE.U32 R2, R3, UR8, RZ ;  /* 0x0000000803027c25 */ /* 0x000fc8000f8e00ff */
[----:B------:R-:W-:Y:S01]  /*9640*/  IMAD.MOV.U32 R2, RZ, RZ, R5 ;  /* 0x000000ffff027224 */ /* 0x000fe200078e0005 */
[----:B------:R-:W-:Y:S01]  /*9650*/  IADD3 RZ, P3, R3, R4, RZ ;  /* 0x0000000403ff7210 */ /* 0x000fe20007f7e0ff */
[----:B------:R-:W-:-:S04]  /*9660*/  IMAD.X R3, RZ, RZ, RZ, P1 ;  /* 0x000000ffff037224 */ /* 0x000fc800008e06ff */
[----:B------:R-:W-:-:S08]  /*9670*/  IMAD.WIDE.U32.X R2, R13, UR9, R2, P3 ;  /* 0x000000090d027c25 */ /* 0x000fd000098e0402 */
.L_x_309:
[--C-:B------:R-:W-:Y:S01]  /*9680*/  SHF.R.U64 R10, R2, UR11, R3.reuse ;  /* 0x0000000b020a7c19 */ /* 0x100fe20008001203 */
[----:B------:R-:W0:Y:S01]  /*9690*/  F2I.U32.TRUNC.NTZ R14, R14 ;  /* 0x0000000e000e7305 */ /* 0x000e22000020f000 */
[----:B------:R-:W-:Y:S01]  /*96a0*/  SHF.R.U32.HI R2, RZ, UR11, R3 ;  /* 0x0000000bff027c19 */ /* 0x000fe20008011603 */
[----:B------:R-:W-:Y:S01]  /*96b0*/  ULDC.64 UR8, c[0x0][0x620] ;  /* 0x0001880000087ab9 */ /* 0x000fe20000000a00 */
[----:B------:R-:W-:Y:S01]  /*96c0*/  IADD3 R5, P1, RZ, -R10, RZ ;  /* 0x8000000aff057210 */ /* 0x000fe20007f3e0ff */
[----:B------:R-:W-:Y:S01]  /*96d0*/  IMAD.MOV.U32 R3, RZ, RZ, R17 ;  /* 0x000000ffff037224 */ /* 0x000fe200078e0011 */
[----:B------:R-:W-:-:S03]  /*96e0*/  ULDC.64 UR10, c[0x0][0x640] ;  /* 0x00019000000a7ab9 */ /* 0x000fc60000000a00 */
[----:B------:R-:W-:Y:S01]  /*96f0*/  IMAD.X R2, RZ, RZ, ~R2, P1 ;  /* 0x000000ffff027224 */ /* 0x000fe200008e0e02 */
[----:B------:R-:W-:-:S03]  /*9700*/  ISETP.NE.U32.AND P1, PT, RZ, UR10, PT ;  /* 0x0000000aff007c0c */ /* 0x000fc6000bf25070 */
[----:B------:R-:W-:Y:S01]  /*9710*/  IMAD R4, R2, UR8, RZ ;  /* 0x0000000802047c24 */ /* 0x000fe2000f8e02ff */
[----:B------:R-:W-:Y:S01]  /*9720*/  ISETP.NE.AND.EX P1, PT, RZ, UR11, PT, P1 ;  /* 0x0000000bff007c0c */ /* 0x000fe2000bf25310 */
[----:B------:R-:W-:-:S04]  /*9730*/  IMAD.MOV.U32 R2, RZ, RZ, R18 ;  /* 0x000000ffff027224 */ /* 0x000fc800078e0012 */
[----:B------:R-:W-:Y:S01]  /*9740*/  IMAD.WIDE.U32 R2, R5, UR8, R2 ;  /* 0x0000000805027c25 */ /* 0x000fe2000f8e0002 */
[----:B------:R-:W-:-:S03]  /*9750*/  ULDC UR8, c[0x0][0x618] ;  /* 0x0001860000087ab9 */ /* 0x000fc60000000800 */
[----:B------:R-:W-:Y:S01]  /*9760*/  IMAD R5, R5, UR9, R4 ;  /* 0x0000000905057c24 */ /* 0x000fe2000f8e0204 */
[----:B------:R-:W-:Y:S01]  /*9770*/  ULDC UR9, c[0x0][0x154] ;  /* 0x0000550000097ab9 */ /* 0x000fe20000000800 */
[----:B0-----:R-:W-:Y:S02]  /*9780*/  IMAD.MOV R4, RZ, RZ, -R14 ;  /* 0x000000ffff047224 */ /* 0x001fe400078e0a0e */
[----:B------:R-:W0:Y:S01]  /*9790*/  LDC R14, c[0x0][0x148] ;  /* 0x00005200ff0e7b82 */ /* 0x000e220000000800 */
[----:B------:R-:W-:Y:S02]  /*97a0*/  IMAD.IADD R3, R3, 0x1, R5 ;  /* 0x0000000103037824 */ /* 0x000fe400078e0205 */
[----:B-1----:R-:W-:Y:S01]  /*97b0*/  IMAD R11, R12, R4, R11 ;  /* 0x000000040c0b7224 */ /* 0x002fe200078e020b */
[----:B------:R-:W-:Y:S02]  /*97c0*/  I2FP.F32.U32 R4, R9 ;  /* 0x0000000900047245 */ /* 0x000fe40000201000 */
[----:B------:R-:W-:-:S02]  /*97d0*/  SHF.R.U64 R12, R2, UR8, R3 ;  /* 0x00000008020c7c19 */ /* 0x000fc40008001203 */
[----:B------:R-:W-:Y:S01]  /*97e0*/  SHF.R.U32.HI R3, RZ, UR8, R3 ;  /* 0x00000008ff037c19 */ /* 0x000fe20008011603 */
[----:B------:R-:W-:Y:S01]  /*97f0*/  FMUL R4, R4, UR9 ;  /* 0x0000000904047c20 */ /* 0x000fe20008400000 */
[----:B------:R-:W-:Y:S02]  /*9800*/  ULDC UR8, c[0x0][0x608] ;  /* 0x0001820000087ab9 */ /* 0x000fe40000000800 */
[--C-:B------:R-:W-:Y:S01]  /*9810*/  SHF.R.U64 R15, R12, UR8, R3.reuse ;  /* 0x000000080c0f7c19 */ /* 0x100fe20008001203 */
[----:B------:R1:W2:Y:S01]  /*9820*/  F2I.U32.TRUNC.NTZ R20, R4 ;  /* 0x0000000400147305 */ /* 0x0002a2000020f000 */
[----:B------:R-:W-:Y:S01]  /*9830*/  SHF.R.U32.HI R2, RZ, UR8, R3 ;  /* 0x00000008ff027c19 */ /* 0x000fe20008011603 */
[----:B------:R-:W-:-:S03]  /*9840*/  ULDC UR8, c[0x0][0x658] ;  /* 0x0001960000087ab9 */ /* 0x000fc60000000800 */
[--C-:B------:R-:W-:Y:S02]  /*9850*/  SHF.R.U64 R13, R15, UR8, R2.reuse ;  /* 0x000000080f0d7c19 */ /* 0x100fe40008001202 */
[----:B------:R-:W-:-:S03]  /*9860*/  SHF.R.U32.HI R19, RZ, UR8, R2 ;  /* 0x00000008ff137c19 */ /* 0x000fc60008011602 */
[----:B------:R-:W-:Y:S02]  /*9870*/  IMAD.MOV.U32 R2, RZ, RZ, R13 ;  /* 0x000000ffff027224 */ /* 0x000fe400078e000d */
[----:B------:R-:W-:Y:S01]  /*9880*/  IMAD.MOV.U32 R3, RZ, RZ, R19 ;  /* 0x000000ffff037224 */ /* 0x000fe200078e0013 */
[----:B-1----:R-:W-:Y:S06]  /*9890*/  @!P1 BRA `(.L_x_310) ;  /* 0x0000000000289947 */ /* 0x002fec0003800000 */
        /* <DEDUP_REMOVED lines=10> */
.L_x_310:
[----:B------:R-:W1:Y:S01]  /*9940*/  LDC R4, c[0x0][0x65c] ;  /* 0x00019700ff047b82 */ /* 0x000e620000000800 */
[----:B------:R-:W-:Y:S01]  /*9950*/  ULDC UR8, c[0x0][0x648] ;  /* 0x0001920000087ab9 */ /* 0x000fe20000000800 */
[----:B------:R-:W-:Y:S01]  /*9960*/  LOP3.LUT R15, R15, UR7, RZ, 0xc0, !PT ;  /* 0x000000070f0f7c12 */ /* 0x000fe2000f8ec0ff */
[----:B--2---:R-:W-:Y:S01]  /*9970*/  IMAD.MOV R20, RZ, RZ, -R20 ;  /* 0x000000ffff147224 */ /* 0x004fe200078e0a14 */
[----:B------:R-:W-:Y:S01]  /*9980*/  SHF.R.U64 R2, R2, UR8, R3 ;  /* 0x0000000802027c19 */ /* 0x000fe20008001203 */
[----:B------:R-:W-:Y:S01]  /*9990*/  ULDC UR8, c[0x0][0x638] ;  /* 0x00018e0000087ab9 */ /* 0x000fe20000000800 */
[----:B------:R-:W-:Y:S01]  /*99a0*/  LOP3.LUT R12, R12, UR4, RZ, 0xc0, !PT ;  /* 0x000000040c0c7c12 */ /* 0x000fe2000f8ec0ff */
[----:B------:R-:W-:Y:S01]  /*99b0*/  ULDC UR9, c[0x0][0x610] ;  /* 0x0001840000097ab9 */ /* 0x000fe20000000800 */
[----:B------:R-:W-:Y:S01]  /*99c0*/  IMAD.MOV.U32 R3, RZ, RZ, 0x1 ;  /* 0x00000001ff037424 */ /* 0x000fe200078e00ff */
[----:B-1----:R-:W-:Y:S01]  /*99d0*/  ISETP.NE.AND P1, PT, R4, 0x1, PT ;  /* 0x000000010400780c */ /* 0x002fe20003f25270 */
[----:B------:R-:W-:-:S02]  /*99e0*/  IMAD.MOV R4, RZ, RZ, -R2 ;  /* 0x000000ffff047224 */ /* 0x000fc400078e0a02 */
[----:B------:R-:W-:Y:S02]  /*99f0*/  IMAD R2, R2, UR5, R15 ;  /* 0x0000000502027c24 */ /* 0x000fe4000f8e020f */
[----:B------:R-:W-:Y:S01]  /*9a00*/  IMAD R13, R4, UR8, R13 ;  /* 0x00000008040d7c24 */ /* 0x000fe2000f8e020d */
[----:B------:R-:W-:-:S07]  /*9a10*/  ULDC UR8, c[0x0][0x600] ;  /* 0x0001800000087ab9 */ /* 0x000fce0000000800 */
[----:B0-----:R-:W-:-:S04]  /*9a20*/  @P1 IMAD R11, R14, R20, R9 ;  /* 0x000000140e0b1224 */ /* 0x001fc800078e0209 */
[----:B------:R-:W-:Y:S02]  /*9a30*/  IMAD R11, R2, UR9, R11 ;  /* 0x00000009020b7c24 */ /* 0x000fe4000f8e020b */
[----:B------:R-:W-:-:S05]  /*9a40*/  IMAD R2, R13, UR8, R12 ;  /* 0x000000080d027c24 */ /* 0x000fca000f8e020c */
[----:B------:R-:W-:Y:S02]  /*9a50*/  SEL R22, R2, R11, !P1 ;  /* 0x0000000b02167207 */ /* 0x000fe40004800000 */
[----:B------:R-:W-:Y:S01]  /*9a60*/  SEL R19, R11, R2, !P1 ;  /* 0x000000020b137207 */ /* 0x000fe20004800000 */
[----:B------:R-:W-:-:S07]  /*9a70*/  IMAD.MOV.U32 R2, RZ, RZ, R10 ;  /* 0x000000ffff027224 */ /* 0x000fce00078e000a */
.L_x_308:
[----:B------:R-:W-:Y:S05]  /*9a80*/  BSYNC B1 ;  /* 0x0000000000017941 */ /* 0x000fea0003800000 */
.L_x_307:
[----:B------:R-:W-:-:S13]  /*9a90*/  LOP3.LUT P1, RZ, R3, 0xff, RZ, 0xc0, !PT ;  /* 0x000000ff03ff7812 */ /* 0x000fda000782c0ff */
[----:B------:R-:W-:Y:S05]  /*9aa0*/  @P1 BRA `(.L_x_311) ;  /* 0xfffffff400241947 */ /* 0x000fea000383ffff */
[----:B------:R-:W-:Y:S05]  /*9ab0*/  BSYNC B0 ;  /* 0x0000000000007941 */ /* 0x000fea0003800000 */
.L_x_299:
[----:B------:R-:W-:-:S03]  /*9ac0*/  UMOV UR8, 0xffffffff ;  /* 0xffffffff00087882 */ /* 0x000fc60000000000 */
[----:B------:R-:W-:Y:S05]  /*9ad0*/  BRA.DIV UR8, `(.L_x_312) ;  /* 0x0000000608647947 */ /* 0x000fea000b800000 */
[----:B------:R-:W-:-:S13]  /*9ae0*/  ELECT P6, URZ, PT ;  /* 0x00000000003f782f */ /* 0x000fda00038c0000 */
.L_x_329:
[----:B------:R-:W-:Y:S04]  /*9af0*/  BSSY B0, `(.L_x_313) ;  /* 0x0000034000007945 */ /* 0x000fe80003800000 */
[----:B------:R-:W-:Y:S05]  /*9b00*/  @!P6 BRA `(.L_x_314) ;  /* 0x0000000000c8e947 */ /* 0x000fea0003800000 */
[----:B------:R-:W-:-:S04]  /*9b10*/  LOP3.LUT R16, R16, 0x2, RZ, 0xfc, !PT ;  /* 0x0000000210107812 */ /* 0x000fc800078efcff */
[----:B------:R-:W-:-:S13]  /*9b20*/  ISETP.NE.AND P0, PT, R16, 0x3, PT ;  /* 0x000000031000780c */ /* 0x000fda0003f05270 */
[----:B------:R-:W-:Y:S05]  /*9b30*/  @!P0 BRA `(.L_x_315) ;  /* 0x0000000000048947 */ /* 0x000fea0003800000 */
[----:B------:R-:W-:Y:S01]  /*9b40*/  BPT.TRAP 0x1 ;  /* 0x000000040000795c */ /* 0x000fe20000300000 */
.L_x_315:
[----:B------:R-:W0:Y:S01]  /*9b50*/  S2R R3, SR_CgaCtaId ;  /* 0x0000000000037919 */ /* 0x000e220000008800 */
[----:B------:R-:W-:Y:S02]  /*9b60*/  MOV R2, 0x400 ;  /* 0x0000040000027802 */ /* 0x000fe40000000f00 */
[----:B------:R-:W-:Y:S02]  /*9b70*/  SHF.L.U32 R4, R0, 0x1f, RZ ;  /* 0x0000001f00047819 */ /* 0x000fe400000006ff */
[----:B0-----:R-:W-:-:S05]  /*9b80*/  LEA R2, R3, R2, 0x18 ;  /* 0x0000000203027211 */ /* 0x001fca00078ec0ff */
[----:B------:R-:W-:-:S04]  /*9b90*/  VIADD R2, R2, 0x28 ;  /* 0x0000002802027836 */ /* 0x000fc80000000000 */
[C---:B------:R-:W-:Y:S02]  /*9ba0*/  IMAD R9, R7.reuse, 0x8, R2 ;  /* 0x0000000807097824 */ /* 0x040fe400078e0202 */
[----:B------:R-:W-:Y:S02]  /*9bb0*/  VIADD R7, R7, 0x1 ;  /* 0x0000000107077836 */ /* 0x000fe40000000000 */
[----:B------:R-:W0:Y:S03]  /*9bc0*/  SYNCS.PHASECHK.TRANS64.TRYWAIT P0, [R9+URZ], R4 ;  /* 0x00000004090075a7 */ /* 0x000e26000800017f */
[----:B------:R-:W-:-:S04]  /*9bd0*/  ISETP.NE.AND P1, PT, R7, 0x5, PT ;  /* 0x000000050700780c */ /* 0x000fc80003f25270 */
[----:B------:R-:W-:Y:S02]  /*9be0*/  SEL R3, RZ, 0x1, P1 ;  /* 0x00000001ff037807 */ /* 0x000fe40000800000 */
[----:B------:R-:W-:Y:S02]  /*9bf0*/  SEL R7, R7, RZ, P1 ;  /* 0x000000ff07077207 */ /* 0x000fe40000800000 */
[----:B------:R-:W-:-:S03]  /*9c00*/  LOP3.LUT R6, R0, R3, RZ, 0x3c, !PT ;  /* 0x0000000300067212 */ /* 0x000fc600078e3cff */
[----:B------:R-:W-:Y:S01]  /*9c10*/  IMAD R8, R7, 0x8, R2 ;  /* 0x0000000807087824 */ /* 0x000fe200078e0202 */
[----:B------:R-:W-:Y:S01]  /*9c20*/  SHF.L.U32 R5, R6, 0x1f, RZ ;  /* 0x0000001f06057819 */ /* 0x000fe200000006ff */
[----:B0-----:R-:W-:Y:S06]  /*9c30*/  @!P0 BRA `(.L_x_316) ;  /* 0x00000004002c8947 */ /* 0x001fec0003800000 */
.L_x_330:
[----:B------:R-:W1:Y:S01]  /*9c40*/  SYNCS.PHASECHK.TRANS64.TRYWAIT P0, [R8+URZ], R5 ;  /* 0x00000005080075a7 */ /* 0x000e62000800017f */
[----:B------:R-:W-:-:S05]  /*9c50*/  VIADD R0, R7, 0x1 ;  /* 0x0000000107007836 */ /* 0x000fca0000000000 */
[----:B------:R-:W-:-:S04]  /*9c60*/  ISETP.NE.AND P1, PT, R0, 0x5, PT ;  /* 0x000000050000780c */ /* 0x000fc80003f25270 */
[----:B------:R-:W-:Y:S02]  /*9c70*/  SEL R3, RZ, 0x1, P1 ;  /* 0x00000001ff037807 */ /* 0x000fe40000800000 */
[----:B------:R-:W-:Y:S02]  /*9c80*/  SEL R7, R0, RZ, P1 ;  /* 0x000000ff00077207 */ /* 0x000fe40000800000 */
[----:B------:R-:W-:-:S03]  /*9c90*/  LOP3.LUT R6, R6, R3, RZ, 0x3c, !PT ;  /* 0x0000000306067212 */ /* 0x000fc600078e3cff */
[----:B0-----:R-:W-:Y:S01]  /*9ca0*/  IMAD R9, R7, 0x8, R2 ;  /* 0x0000000807097824 */ /* 0x001fe200078e0202 */
[----:B------:R-:W-:Y:S01]  /*9cb0*/  SHF.L.U32 R4, R6, 0x1f, RZ ;  /* 0x0000001f06047819 */ /* 0x000fe200000006ff */
[----:B-1----:R-:W-:Y:S06]  /*9cc0*/  @!P0 BRA `(.L_x_317) ;  /* 0x00000004001c8947 */ /* 0x002fec0003800000 */
.L_x_331:
[----:B------:R-:W1:Y:S01]  /*9cd0*/  SYNCS.PHASECHK.TRANS64.TRYWAIT P0, [R9+URZ], R4 ;  /* 0x00000004090075a7 */ /* 0x000e62000800017f */
[----:B------:R-:W-:-:S05]  /*9ce0*/  VIADD R0, R7, 0x1 ;  /* 0x0000000107007836 */ /* 0x000fca0000000000 */
[----:B------:R-:W-:-:S04]  /*9cf0*/  ISETP.NE.AND P1, PT, R0, 0x5, PT ;  /* 0x000000050000780c */ /* 0x000fc80003f25270 */
[----:B------:R-:W-:Y:S02]  /*9d00*/  SEL R3, RZ, 0x1, P1 ;  /* 0x00000001ff037807 */ /* 0x000fe40000800000 */
[----:B------:R-:W-:Y:S02]  /*9d10*/  SEL R7, R0, RZ, P1 ;  /* 0x000000ff00077207 */ /* 0x000fe40000800000 */
[----:B------:R-:W-:-:S03]  /*9d20*/  LOP3.LUT R11, R6, R3, RZ, 0x3c, !PT ;  /* 0x00000003060b7212 */ /* 0x000fc600078e3cff */
[----:B------:R-:W-:Y:S01]  /*9d30*/  IMAD R6, R7, 0x8, R2 ;  /* 0x0000000807067824 */ /* 0x000fe200078e0202 */
[----:B0-----:R-:W-:Y:S01]  /*9d40*/  SHF.L.U32 R5, R11, 0x1f, RZ ;  /* 0x0000001f0b057819 */ /* 0x001fe200000006ff */
[----:B-1----:R-:W-:Y:S06]  /*9d50*/  @!P0 BRA `(.L_x_318) ;  /* 0x00000004000c8947 */ /* 0x002fec0003800000 */
.L_x_332:
[----:B------:R-:W1:Y:S01]  /*9d60*/  SYNCS.PHASECHK.TRANS64.TRYWAIT P0, [R6+URZ], R5 ;  /* 0x00000005060075a7 */ /* 0x000e62000800017f */
[----:B------:R-:W-:-:S05]  /*9d70*/  VIADD R0, R7, 0x1 ;  /* 0x0000000107007836 */ /* 0x000fca0000000000 */
[----:B------:R-:W-:-:S04]  /*9d80*/  ISETP.NE.AND P1, PT, R0, 0x5, PT ;  /* 0x000000050000780c */ /* 0x000fc80003f25270 */
[----:B0-----:R-:W-:Y:S02]  /*9d90*/  SEL R4, RZ, 0x1, P1 ;  /* 0x00000001ff047807 */ /* 0x001fe40000800000 */
[----:B------:R-:W-:Y:S02]  /*9da0*/  SEL R3, R0, RZ, P1 ;  /* 0x000000ff00037207 */ /* 0x000fe40000800000 */
[----:B------:R-:W-:Y:S01]  /*9db0*/  LOP3.LUT R0, R11, R4, RZ, 0x3c, !PT ;  /* 0x000000040b007212 */ /* 0x000fe200078e3cff */
[----:B-1----:R-:W-:Y:S06]  /*9dc0*/  @!P0 BRA `(.L_x_319) ;  /* 0x0000000400048947 */ /* 0x002fec0003800000 */
.L_x_333:
[----:B------:R-:W-:Y:S01]  /*9dd0*/  IMAD R3, R3, 0x8, R2 ;  /* 0x0000000803037824 */ /* 0x000fe200078e0202 */
[----:B------:R-:W-:-:S07]  /*9de0*/  SHF.L.U32 R0, R0, 0x1f, RZ ;  /* 0x0000001f00007819 */ /* 0x000fce00000006ff */
.L_x_320:
[----:B-1----:R1:W2:Y:S02]  /*9df0*/  SYNCS.PHASECHK.TRANS64.TRYWAIT P0, [R3+URZ], R0 ;  /* 0x00000000030075a7 */ /* 0x0022a4000800017f */
[----:B--2---:R-:W-:Y:S05]  /*9e00*/  @!P0 NANOSLEEP.SYNCS 0x989680 ;  /* 0x009896800000895d */ /* 0x004fea0003900000 */
[----:B------:R-:W2:Y:S02]  /*9e10*/  @!P0 SYNCS.PHASECHK.TRANS64 P0, [R3+URZ], R0 ;  /* 0x00000000030085a7 */ /* 0x000ea4000800007f */
[----:B--2---:R-:W-:Y:S05]  /*9e20*/  @!P0 BRA `(.L_x_320) ;  /* 0xfffffffc00f08947 */ /* 0x004fea000383ffff */
.L_x_314:
[----:B------:R-:W-:Y:S05]  /*9e30*/  BSYNC B0 ;  /* 0x0000000000007941 */ /* 0x000fea0003800000 */
.L_x_313:
[----:B------:R-:W-:Y:S05]  /*9e40*/  EXIT ;  /* 0x000000000000794d */ /* 0x000fea0003800000 */
.L_x_19:
[----:B-1----:R1:W2:Y:S02]  /*9e50*/  SYNCS.PHASECHK.TRANS64.TRYWAIT P0, [R161+URZ], R0 ;  /* 0x00000000a10075a7 */ /* 0x0022a4000800017f */
[----:B--2---:R-:W-:Y:S05]  /*9e60*/  @!P0 NANOSLEEP.SYNCS 0x989680 ;  /* 0x009896800000895d */ /* 0x004fea0003900000 */
[----:B------:R-:W2:Y:S02]  /*9e70*/  @!P0 SYNCS.PHASECHK.TRANS64 P0, [R161+URZ], R0 ;  /* 0x00000000a10085a7 */ /* 0x000ea4000800007f */
[----:B--2---:R-:W-:Y:S05]  /*9e80*/  @!P0 BRA `(.L_x_19) ;  /* 0xfffffffc00f08947 */ /* 0x004fea000383ffff */
[----:B------:R-:W-:Y:S05]  /*9e90*/  BRA `(.L_x_321) ;  /* 0xffffff7800147947 */ /* 0x000fea000383ffff */
.L_x_24:
[----:B--2---:R2:W3:Y:S02]  /*9ea0*/  SYNCS.PHASECHK.TRANS64.TRYWAIT P1, [R3+URZ], R0 ;  /* 0x00000000030075a7 */ /* 0x0044e4000802017f */
[----:B---3--:R-:W-:Y:S05]  /*9eb0*/  @!P1 NANOSLEEP.SYNCS 0x989680 ;  /* 0x009896800000995d */ /* 0x008fea0003900000 */
[----:B------:R-:W3:Y:S02]  /*9ec0*/  @!P1 SYNCS.PHASECHK.TRANS64 P1, [R3+URZ], R0 ;  /* 0x00000000030095a7 */ /* 0x000ee4000802007f */
[----:B---3--:R-:W-:Y:S05]  /*9ed0*/  @!P1 BRA `(.L_x_24) ;  /* 0xfffffffc00f09947 */ /* 0x008fea000383ffff */
[----:B------:R-:W-:Y:S05]  /*9ee0*/  BRA `(.L_x_23) ;  /* 0xffffff7800847947 */ /* 0x000fea000383ffff */
.L_x_29:
[----:B--2---:R-:W-:-:S04]  /*9ef0*/  IMAD.U32 R5, RZ, RZ, UR4 ;  /* 0x00000004ff057e24 */ /* 0x004fc8000f8e00ff */
[----:B------:R2:W3:Y:S03]  /*9f00*/  SYNCS.PHASECHK.TRANS64.TRYWAIT P1, [R5+URZ], R4 ;  /* 0x00000004050075a7 */ /* 0x0004e6000802017f */
[----:B---3--:R-:W-:Y:S05]  /*9f10*/  @!P1 NANOSLEEP.SYNCS 0x989680 ;  /* 0x009896800000995d */ /* 0x008fea0003900000 */
[----:B------:R-:W3:Y:S02]  /*9f20*/  @!P1 SYNCS.PHASECHK.TRANS64 P1, [R5+URZ], R4 ;  /* 0x00000004050095a7 */ /* 0x000ee4000802007f */
[----:B---3--:R-:W-:Y:S05]  /*9f30*/  @!P1 BRA `(.L_x_29) ;  /* 0xfffffffc00ec9947 */ /* 0x008fea000383ffff */
[----:B------:R-:W-:Y:S05]  /*9f40*/  BRA `(.L_x_28) ;  /* 0xffffff7c00547947 */ /* 0x000fea000383ffff */
.L_x_35:
[----:B-1----:R1:W2:Y:S02]  /*9f50*/  SYNCS.PHASECHK.TRANS64.TRYWAIT P0, [R161+URZ+0x10], R0 ;  /* 0x00001000a10075a7 */ /* 0x0022a4000800017f */
[----:B--2---:R-:W-:Y:S05]  /*9f60*/  @!P0 NANOSLEEP.SYNCS 0x989680 ;  /* 0x009896800000895d */ /* 0x004fea0003900000 */
[----:B------:R-:W2:Y:S02]  /*9f70*/  @!P0 SYNCS.PHASECHK.TRANS64 P0, [R161+URZ+0x10], R0 ;  /* 0x00001000a10085a7 */ /* 0x000ea4000800007f */
[----:B--2---:R-:W-:Y:S05]  /*9f80*/  @!P0 BRA `(.L_x_35) ;  /* 0xfffffffc00f08947 */ /* 0x004fea000383ffff */
[----:B------:R-:W-:Y:S05]  /*9f90*/  BRA `(.L_x_322) ;  /* 0xffffff8000a07947 */ /* 0x000fea000383ffff */
.L_x_300:
[----:B------:R-:W-:Y:S01]  /*9fa0*/  BSSY B1, `(.L_x_323) ;  /* 0x0000006000017945 */ /* 0x000fe20003800000 */
[----:B------:R-:W-:-:S07]  /*9fb0*/  IMAD.MOV.U32 R15, RZ, RZ, -0x1 ;  /* 0xffffffffff0f7424 */ /* 0x000fce00078e00ff */
[----:B-----5:R-:W-:Y:S05]  /*9fc0*/  WARPSYNC.COLLECTIVE R15, `(.L_x_324) ;  /* 0x000000000f0c7348 */ /* 0x020fea0003c00000 */
[----:B------:R-:W-:Y:S02]  /*9fd0*/  ELECT P6, UR62, PT ;  /* 0x00000000003e782f */ /* 0x000fe400038c0000 */
[----:B------:R-:W-:Y:S01]  /*9fe0*/  MOV R14, UR62 ;  /* 0x0000003e000e7c02 */ /* 0x000fe20008000f00 */
[----:B-----5:R-:W-:Y:S10]  /*9ff0*/  ENDCOLLECTIVE ;  /* 0x000000000000791b */ /* 0x020ff40003800000 */
.L_x_324:
[----:B------:R-:W-:Y:S05]  /*a000*/  BSYNC B1 ;  /* 0x0000000000017941 */ /* 0x000fea0003800000 */
.L_x_323:
[----:B------:R-:W-:Y:S05]  /*a010*/  BRA `(.L_x_325) ;  /* 0xffffffec00d47947 */ /* 0x000fea000383ffff */
.L_x_303:
[----:B0-----:R0:W1:Y:S02]  /*a020*/  SYNCS.PHASECHK.TRANS64.TRYWAIT P1, [R10+URZ+0x28], R5 ;  /* 0x000028050a0075a7 */ /* 0x001064000802017f */
[----:B-1----:R-:W-:Y:S05]  /*a030*/  @!P1 NANOSLEEP.SYNCS 0x989680 ;  /* 0x009896800000995d */ /* 0x002fea0003900000 */
[----:B------:R-:W1:Y:S02]  /*a040*/  @!P1 SYNCS.PHASECHK.TRANS64 P1, [R10+URZ+0x28], R5 ;  /* 0x000028050a0095a7 */ /* 0x000e64000802007f */
[----:B-1----:R-:W-:Y:S05]  /*a050*/  @!P1 BRA `(.L_x_303) ;  /* 0xfffffffc00f09947 */ /* 0x002fea000383ffff */
[----:B------:R-:W-:Y:S05]  /*a060*/  BRA `(.L_x_326) ;  /* 0xfffffff0000c7947 */ /* 0x000fea000383ffff */
.L_x_312:
[----:B------:R-:W-:Y:S01]  /*a070*/  BSSY B0, `(.L_x_327) ;  /* 0x0000006000007945 */ /* 0x000fe20003800000 */
[----:B------:R-:W-:-:S07]  /*a080*/  IMAD.MOV.U32 R15, RZ, RZ, -0x1 ;  /* 0xffffffffff0f7424 */ /* 0x000fce00078e00ff */
[----:B-----5:R-:W-:Y:S05]  /*a090*/  WARPSYNC.COLLECTIVE R15, `(.L_x_328) ;  /* 0x000000000f0c7348 */ /* 0x020fea0003c00000 */
[----:B------:R-:W-:Y:S02]  /*a0a0*/  ELECT P6, UR62, PT ;  /* 0x00000000003e782f */ /* 0x000fe400038c0000 */
[----:B------:R-:W-:Y:S01]  /*a0b0*/  MOV R14, UR62 ;  /* 0x0000003e000e7c02 */ /* 0x000fe20008000f00 */
[----:B-----5:R-:W-:Y:S10]  /*a0c0*/  ENDCOLLECTIVE ;  /* 0x000000000000791b */ /* 0x020ff40003800000 */
.L_x_328:
[----:B------:R-:W-:Y:S05]  /*a0d0*/  BSYNC B0 ;  /* 0x0000000000007941 */ /* 0x000fea0003800000 */
.L_x_327:
[----:B------:R-:W-:Y:S05]  /*a0e0*/  BRA `(.L_x_329) ;  /* 0xfffffff800807947 */ /* 0x000fea000383ffff */
.L_x_316:
[----:B0-----:R0:W1:Y:S02]  /*a0f0*/  SYNCS.PHASECHK.TRANS64.TRYWAIT P0, [R9+URZ], R4 ;  /* 0x00000004090075a7 */ /* 0x001064000800017f */
[----:B-1----:R-:W-:Y:S05]  /*a100*/  @!P0 NANOSLEEP.SYNCS 0x989680 ;  /* 0x009896800000895d */ /* 0x002fea0003900000 */
[----:B------:R-:W1:Y:S02]  /*a110*/  @!P0 SYNCS.PHASECHK.TRANS64 P0, [R9+URZ], R4 ;  /* 0x00000004090085a7 */ /* 0x000e64000800007f */
[----:B-1----:R-:W-:Y:S05]  /*a120*/  @!P0 BRA `(.L_x_316) ;  /* 0xfffffffc00f08947 */ /* 0x002fea000383ffff */
[----:B------:R-:W-:Y:S05]  /*a130*/  BRA `(.L_x_330) ;  /* 0xfffffff800c07947 */ /* 0x000fea000383ffff */
.L_x_317:
[----:B0-----:R0:W1:Y:S02]  /*a140*/  SYNCS.PHASECHK.TRANS64.TRYWAIT P0, [R8+URZ], R5 ;  /* 0x00000005080075a7 */ /* 0x001064000800017f */
[----:B-1----:R-:W-:Y:S05]  /*a150*/  @!P0 NANOSLEEP.SYNCS 0x989680 ;  /* 0x009896800000895d */ /* 0x002fea0003900000 */
[----:B------:R-:W1:Y:S02]  /*a160*/  @!P0 SYNCS.PHASECHK.TRANS64 P0, [R8+URZ], R5 ;  /* 0x00000005080085a7 */ /* 0x000e64000800007f */
[----:B-1----:R-:W-:Y:S05]  /*a170*/  @!P0 BRA `(.L_x_317) ;  /* 0xfffffffc00f08947 */ /* 0x002fea000383ffff */
[----:B------:R-:W-:Y:S05]  /*a180*/  BRA `(.L_x_331) ;  /* 0xfffffff800d07947 */ /* 0x000fea000383ffff */
.L_x_318:
[----:B0-----:R0:W1:Y:S02]  /*a190*/  SYNCS.PHASECHK.TRANS64.TRYWAIT P0, [R9+URZ], R4 ;  /* 0x00000004090075a7 */ /* 0x001064000800017f */
[----:B-1----:R-:W-:Y:S05]  /*a1a0*/  @!P0 NANOSLEEP.SYNCS 0x989680 ;  /* 0x009896800000895d */ /* 0x002fea0003900000 */
[----:B------:R-:W1:Y:S02]  /*a1b0*/  @!P0 SYNCS.PHASECHK.TRANS64 P0, [R9+URZ], R4 ;  /* 0x00000004090085a7 */ /* 0x000e64000800007f */
[----:B-1----:R-:W-:Y:S05]  /*a1c0*/  @!P0 BRA `(.L_x_318) ;  /* 0xfffffffc00f08947 */ /* 0x002fea000383ffff */
[----:B------:R-:W-:Y:S05]  /*a1d0*/  BRA `(.L_x_332) ;  /* 0xfffffff800e07947 */ /* 0x000fea000383ffff */
.L_x_319:
[----:B0-----:R0:W1:Y:S02]  /*a1e0*/  SYNCS.PHASECHK.TRANS64.TRYWAIT P0, [R6+URZ], R5 ;  /* 0x00000005060075a7 */ /* 0x001064000800017f */
[----:B-1----:R-:W-:Y:S05]  /*a1f0*/  @!P0 NANOSLEEP.SYNCS 0x989680 ;  /* 0x009896800000895d */ /* 0x002fea0003900000 */
[----:B------:R-:W1:Y:S02]  /*a200*/  @!P0 SYNCS.PHASECHK.TRANS64 P0, [R6+URZ], R5 ;  /* 0x00000005060085a7 */ /* 0x000e64000800007f */
[----:B-1----:R-:W-:Y:S05]  /*a210*/  @!P0 BRA `(.L_x_319) ;  /* 0xfffffffc00f08947 */ /* 0x002fea000383ffff */
[----:B------:R-:W-:Y:S05]  /*a220*/  BRA `(.L_x_333) ;  /* 0xfffffff800e87947 */ /* 0x000fea000383ffff */
.L_x_334:
[----:B------:R-:W-:-:S00]  /*a230*/  BRA `(.L_x_334) ;  /* 0xfffffffc00fc7947 */ /* 0x000fc0000383ffff */
[----:B------:R-:W-:-:S00]  /*a240*/  NOP ;  /* 0x0000000000007918 */ /* 0x000fc00000000000 */
        /* <DEDUP_REMOVED lines=11> */
.L_x_335:


//--------------------- .nv.global.init           --------------------------
	.section	.nv.global.init,"aw",@progbits
.nv.global.init:
	.type		$str$22,@object
	.size		$str$22,($str$23 - $str$22)
$str$22:
        /*0000*/ 	.byte	0x6b, 0x5f, 0x74, 0x69, 0x6c, 0x65, 0x5f, 0x63, 0x6f, 0x75, 0x6e, 0x74, 0x20, 0x3e, 0x3d, 0x20
        /*0010*/ 	.byte	0x31, 0x00
	.type		$str$23,@object
	.size		$str$23,(__unnamed_1 - $str$23)
$str$23:
        /*0012*/ 	.byte	0x2f, 0x74, 0x6d, 0x70, 0x2f, 0x63, 0x75, 0x74, 0x6c, 0x61, 0x73, 0x73, 0x5f, 0x73, 0x77, 0x65
        /*0022*/ 	.byte	0x65, 0x70, 0x5f, 0x73, 0x72, 0x63, 0x2f, 0x69, 0x6e, 0x63, 0x6c, 0x75, 0x64, 0x65, 0x2f, 0x63
        /*0032*/ 	.byte	0x75, 0x74, 0x6c, 0x61, 0x73, 0x73, 0x2f, 0x67, 0x65, 0x6d, 0x6d, 0x2f, 0x63, 0x6f, 0x6c, 0x6c
        /*0042*/ 	.byte	0x65, 0x63, 0x74, 0x69, 0x76, 0x65, 0x2f, 0x73, 0x6d, 0x39, 0x30, 0x5f, 0x6d, 0x6d, 0x61, 0x5f
        /*0052*/ 	.byte	0x74, 0x6d, 0x61, 0x5f, 0x67, 0x6d, 0x6d, 0x61, 0x5f, 0x73, 0x73, 0x5f, 0x77, 0x61, 0x72, 0x70
        /*0062*/ 	.byte	0x73, 0x70, 0x65, 0x63, 0x69, 0x61, 0x6c, 0x69, 0x7a, 0x65, 0x64, 0x2e, 0x68, 0x70, 0x70, 0x00
	.type		__unnamed_1,@object
	.size		__unnamed_1,(.L_0 - __unnamed_1)
__unnamed_1:
        /*0072*/ 	.byte	0x76, 0x6f, 0x69, 0x64, 0x20, 0x63, 0x75, 0x74, 0x6c, 0x61, 0x73, 0x73, 0x3a, 0x3a, 0x67, 0x65
        /* <DEDUP_REMOVED lines=173> */
        /*0b52*/ 	.byte	0x69, 0x74, 0x79, 0x5d, 0x00
.L_0:


//--------------------- .nv.shared._ZN7cutlass13device_kernelINS_4gemm6kernel13GemmUniversalIN4cute5tupleIJiiiiEEENS1_10collective13CollectiveMmaINS1_34MainloopSm90TmaGmmaWarpSpecializedILi5ENS5_IJNS4_1CILi2EEESB_NSA_ILi1EEEEEENS1_32KernelTmaWarpSpecializedPingpongEEENS5_IJNSA_ILi64EEENSA_ILi256EEENSA_ILi128EEEEEEaNS5_IJlSC_lEEEaSK_NS4_8TiledMMAINS4_8MMA_AtomIJNS4_4SM904GMMA27MMA_64x256x32_S32S8S8_SS_TNEEEENS4_6LayoutINS5_IJSC_SC_SC_EEENS5_IJNSA_ILi0EEEST_ST_EEEEENS5_IJNS4_10UnderscoreESW_SW_EEEEENS4_23SM90_TMA_LOAD_MULTICASTENS4_14ComposedLayoutINS4_7SwizzleILi3ELi4ELi3EEENS4_18smem_ptr_flag_bitsILi8EEENSR_INS5_IJNSA_ILi8EEESI_EEENS5_IJSI_SC_EEEEEEEvNS4_8identityESZ_S19_vS1A_EENS_8epilogue10collective6detail29Sm90TmaWarpSpecializedAdapterINS1D_15DefaultEpilogueIaSK_SK_NS1C_6thread17LinearCombinationIaLi1EiiLNS1H_9ScaleType4KindE0ELNS_15FloatRoundStyleE2EaEENS1_15EpilogueDefaultEEEEEvvEEEEvNT_6ParamsE --------------------------
	.section	.nv.shared._ZN7cutlass13device_kernelINS_4gemm6kernel13GemmUniversalIN4cute5tupleIJiiiiEEENS1_10collective13CollectiveMmaINS1_34MainloopSm90TmaGmmaWarpSpecializedILi5ENS5_IJNS4_1CILi2EEESB_NSA_ILi1EEEEEENS1_32KernelTmaWarpSpecializedPingpongEEENS5_IJNSA_ILi64EEENSA_ILi256EEENSA_ILi128EEEEEEaNS5_IJlSC_lEEEaSK_NS4_8TiledMMAINS4_8MMA_AtomIJNS4_4SM904GMMA27MMA_64x256x32_S32S8S8_SS_TNEEEENS4_6LayoutINS5_IJSC_SC_SC_EEENS5_IJNSA_ILi0EEEST_ST_EEEEENS5_IJNS4_10UnderscoreESW_SW_EEEEENS4_23SM90_TMA_LOAD_MULTICASTENS4_14ComposedLayoutINS4_7SwizzleILi3ELi4ELi3EEENS4_18smem_ptr_flag_bitsILi8EEENSR_INS5_IJNSA_ILi8EEESI_EEENS5_IJSI_SC_EEEEEEEvNS4_8identityESZ_S19_vS1A_EENS_8epilogue10collective6detail29Sm90TmaWarpSpecializedAdapterINS1D_15DefaultEpilogueIaSK_SK_NS1C_6thread17LinearCombinationIaLi1EiiLNS1H_9ScaleType4KindE0ELNS_15FloatRoundStyleE2EaEENS1_15EpilogueDefaultEEEEEvvEEEEvNT_6ParamsE,"aw",@nobits
	.sectionflags	@""
	.align	16
	.zero		1024


//--------------------- .nv.shared.reserved.0     --------------------------
	.section	.nv.shared.reserved.0,"aw",@nobits
	.weak		__nv_reservedSMEM_offset_0_alias
	.size		__nv_reservedSMEM_offset_0_alias, 0, 0
	.other		__nv_reservedSMEM_offset_0_alias,@"STO_CUDA_RESERVED_SHARED STV_DEFAULT"
__nv_reservedSMEM_offset_0_alias:
	.zero		0


//--------------------- .nv.global                --------------------------
	.section	.nv.global,"aw",@nobits
.nv.global:
	.type		_ZN39_INTERNAL_4bfc1538_4_k_cu_52a92f05_56104cute1_E,@object
	.size		_ZN39_INTERNAL_4bfc1538_4_k_cu_52a92f05_56104cute1_E,(_ZN39_INTERNAL_4bfc1538_4_k_cu_52a92f05_56104cuda3std3__45__cpo6cbeginE - _ZN39_INTERNAL_4bfc1538_4_k_cu_52a92f05_56104cute1_E)
_ZN39_INTERNAL_4bfc1538_4_k_cu_52a92f05_56104cute1_E:
	.zero		1
	.type		_ZN39_INTERNAL_4bfc1538_4_k_cu_52a92f05_56104cuda3std3__45__cpo6cbeginE,@object
	.size		_ZN39_INTERNAL_4bfc1538_4_k_cu_52a92f05_56104cuda3std3__45__cpo6cbeginE,(_ZN39_INTERNAL_4bfc1538_4_k_cu_52a92f05_56104cuda3std3__48in_placeE - _ZN39_INTERNAL_4bfc1538_4_k_cu_52a92f05_56104cuda3std3__45__cpo6cbeginE)
_ZN39_INTERNAL_4bfc1538_4_k_cu_52a92f05_56104cuda3std3__45__cpo6cbeginE:
	.zero		1
	.type		_ZN39_INTERNAL_4bfc1538_4_k_cu_52a92f05_56104cuda3std3__48in_placeE,@object
	.size		_ZN39_INTERNAL_4bfc1538_4_k_cu_52a92f05_56104cuda3std3__48in_placeE,(_ZN39_INTERNAL_4bfc1538_4_k_cu_52a92f05_56104cuda3std6ranges3__45__cpo9iter_moveE - _ZN39_INTERNAL_4bfc1538_4_k_cu_52a92f05_56104cuda3std3__48in_placeE)
_ZN39_INTERNAL_4bfc1538_4_k_cu_52a92f05_56104cuda3std3__48in_placeE:
	.zero		1
	.type		_ZN39_INTERNAL_4bfc1538_4_k_cu_52a92f05_56104cuda3std6ranges3__45__cpo9iter_moveE,@object
	.size		_ZN39_INTERNAL_4bfc1538_4_k_cu_52a92f05_56104cuda3std6ranges3__45__cpo9iter_moveE,(_ZN39_INTERNAL_4bfc1538_4_k_cu_52a92f05_56104cuda3std3__45__cpo5beginE - _ZN39_INTERNAL_4bfc1538_4_k_cu_52a92f05_56104cuda3std6ranges3__45__cpo9iter_moveE)
_ZN39_INTERNAL_4bfc1538_4_k_cu_52a92f05_56104cuda3std6ranges3__45__cpo9iter_moveE:
	.zero		1
	.type		_ZN39_INTERNAL_4bfc1538_4_k_cu_52a92f05_56104cuda3std3__45__cpo5beginE,@object
	.size		_ZN39_INTERNAL_4bfc1538_4_k_cu_52a92f05_56104cuda3std3__45__cpo5beginE,(_ZN39_INTERNAL_4bfc1538_4_k_cu_52a92f05_56104cuda3std3__441_GLOBAL__N__4bfc1538_4_k_cu_52a92f05_56106ignoreE - _ZN39_INTERNAL_4bfc1538_4_k_cu_52a92f05_56104cuda3std3__45__cpo5beginE)
_ZN39_INTERNAL_4bfc1538_4_k_cu_52a92f05_56104cuda3std3__45__cpo5beginE:
	.zero		1
	.type		_ZN39_INTERNAL_4bfc1538_4_k_cu_52a92f05_56104cuda3std3__441_GLOBAL__N__4bfc1538_4_k_cu_52a92f05_56106ignoreE,@object
	.size		_ZN39_INTERNAL_4bfc1538_4_k_cu_52a92f05_56104cuda3std3__441_GLOBAL__N__4bfc1538_4_k_cu_52a92f05_56106ignoreE,(_ZN39_INTERNAL_4bfc1538_4_k_cu_52a92f05_56104cute7productE - _ZN39_INTERNAL_4bfc1538_4_k_cu_52a92f05_56104cuda3std3__441_GLOBAL__N__4bfc1538_4_k_cu_52a92f05_56106ignoreE)
_ZN39_INTERNAL_4bfc1538_4_k_cu_52a92f05_56104cuda3std3__441_GLOBAL__N__4bfc1538_4_k_cu_52a92f05_56106ignoreE:
	.zero		1
	.type		_ZN39_INTERNAL_4bfc1538_4_k_cu_52a92f05_56104cute7productE,@object
	.size		_ZN39_INTERNAL_4bfc1538_4_k_cu_52a92f05_56104cute7productE,(_ZN39_INTERNAL_4bfc1538_4_k_cu_52a92f05_56104cuda3std3__45__cpo3endE - _ZN39_INTERNAL_4bfc1538_4_k_cu_52a92f05_56104cute7productE)
_ZN39_INTERNAL_4bfc1538_4_k_cu_52a92f05_56104cute7productE:
	.zero		1
	.type		_ZN39_INTERNAL_4bfc1538_4_k_cu_52a92f05_56104cuda3std3__45__cpo3endE,@object
	.size		_ZN39_INTERNAL_4bfc1538_4_k_cu_52a92f05_56104cuda3std3__45__cpo3endE,(_ZN39_INTERNAL_4bfc1538_4_k_cu_52a92f05_56104cuda3std3__419piecewise_constructE - _ZN39_INTERNAL_4bfc1538_4_k_cu_52a92f05_56104cuda3std3__45__cpo3endE)
_ZN39_INTERNAL_4bfc1538_4_k_cu_52a92f05_56104cuda3std3__45__cpo3endE:
	.zero		1
	.type		_ZN39_INTERNAL_4bfc1538_4_k_cu_52a92f05_56104cuda3std3__419piecewise_constructE,@object
	.size		_ZN39_INTERNAL_4bfc1538_4_k_cu_52a92f05_56104cuda3std3__419piecewise_constructE,(_ZN39_INTERNAL_4bfc1538_4_k_cu_52a92f05_56104cuda3std3__45__cpo4cendE - _ZN39_INTERNAL_4bfc1538_4_k_cu_52a92f05_56104cuda3std3__419piecewise_constructE)
_ZN39_INTERNAL_4bfc1538_4_k_cu_52a92f05_56104cuda3std3__419piecewise_constructE:
	.zero		1
	.type		_ZN39_INTERNAL_4bfc1538_4_k_cu_52a92f05_56104cuda3std3__45__cpo4cendE,@object
	.size		_ZN39_INTERNAL_4bfc1538_4_k_cu_52a92f05_56104cuda3std3__45__cpo4cendE,(_ZN39_INTERNAL_4bfc1538_4_k_cu_52a92f05_56104cuda3std6ranges3__45__cpo4swapE - _ZN39_INTERNAL_4bfc1538_4_k_cu_52a92f05_56104cuda3std3__45__cpo4cendE)
_ZN39_INTERNAL_4bfc1538_4_k_cu_52a92f05_56104cuda3std3__45__cpo4cendE:
	.zero		1
	.type		_ZN39_INTERNAL_4bfc1538_4_k_cu_52a92f05_56104cuda3std6ranges3__45__cpo4swapE,@object
	.size		_ZN39_INTERNAL_4bfc1538_4_k_cu_52a92f05_56104cuda3std6ranges3__45__cpo4swapE,(.L_8 - _ZN39_INTERNAL_4bfc1538_4_k_cu_52a92f05_56104cuda3std6ranges3__45__cpo4swapE)
_ZN39_INTERNAL_4bfc1538_4_k_cu_52a92f05_56104cuda3std6ranges3__45__cpo4swapE:
	.zero		1
.L_8:


//--------------------- .nv.constant0._ZN7cutlass13device_kernelINS_4gemm6kernel13GemmUniversalIN4cute5tupleIJiiiiEEENS1_10collective13CollectiveMmaINS1_34MainloopSm90TmaGmmaWarpSpecializedILi5ENS5_IJNS4_1CILi2EEESB_NSA_ILi1EEEEEENS1_32KernelTmaWarpSpecializedPingpongEEENS5_IJNSA_ILi64EEENSA_ILi256EEENSA_ILi128EEEEEEaNS5_IJlSC_lEEEaSK_NS4_8TiledMMAINS4_8MMA_AtomIJNS4_4SM904GMMA27MMA_64x256x32_S32S8S8_SS_TNEEEENS4_6LayoutINS5_IJSC_SC_SC_EEENS5_IJNSA_ILi0EEEST_ST_EEEEENS5_IJNS4_10UnderscoreESW_SW_EEEEENS4_23SM90_TMA_LOAD_MULTICASTENS4_14ComposedLayoutINS4_7SwizzleILi3ELi4ELi3EEENS4_18smem_ptr_flag_bitsILi8EEENSR_INS5_IJNSA_ILi8EEESI_EEENS5_IJSI_SC_EEEEEEEvNS4_8identityESZ_S19_vS1A_EENS_8epilogue10collective6detail29Sm90TmaWarpSpecializedAdapterINS1D_15DefaultEpilogueIaSK_SK_NS1C_6thread17LinearCombinationIaLi1EiiLNS1H_9ScaleType4KindE0ELNS_15FloatRoundStyleE2EaEENS1_15EpilogueDefaultEEEEEvvEEEEvNT_6ParamsE --------------------------
	.section	.nv.constant0._ZN7cutlass13device_kernelINS_4gemm6kernel13GemmUniversalIN4cute5tupleIJiiiiEEENS1_10collective13CollectiveMmaINS1_34MainloopSm90TmaGmmaWarpSpecializedILi5ENS5_IJNS4_1CILi2EEESB_NSA_ILi1EEEEEENS1_32KernelTmaWarpSpecializedPingpongEEENS5_IJNSA_ILi64EEENSA_ILi256EEENSA_ILi128EEEEEEaNS5_IJlSC_lEEEaSK_NS4_8TiledMMAINS4_8MMA_AtomIJNS4_4SM904GMMA27MMA_64x256x32_S32S8S8_SS_TNEEEENS4_6LayoutINS5_IJSC_SC_SC_EEENS5_IJNSA_ILi0EEEST_ST_EEEEENS5_IJNS4_10UnderscoreESW_SW_EEEEENS4_23SM90_TMA_LOAD_MULTICASTENS4_14ComposedLayoutINS4_7SwizzleILi3ELi4ELi3EEENS4_18smem_ptr_flag_bitsILi8EEENSR_INS5_IJNSA_ILi8EEESI_EEENS5_IJSI_SC_EEEEEEEvNS4_8identityESZ_S19_vS1A_EENS_8epilogue10collective6detail29Sm90TmaWarpSpecializedAdapterINS1D_15DefaultEpilogueIaSK_SK_NS1C_6thread17LinearCombinationIaLi1EiiLNS1H_9ScaleType4KindE0ELNS_15FloatRoundStyleE2EaEENS1_15EpilogueDefaultEEEEEvvEEEEvNT_6ParamsE,"a",@progbits
	.sectionflags	@""
	.align	4
.nv.constant0._ZN7cutlass13device_kernelINS_4gemm6kernel13GemmUniversalIN4cute5tupleIJiiiiEEENS1_10collective13CollectiveMmaINS1_34MainloopSm90TmaGmmaWarpSpecializedILi5ENS5_IJNS4_1CILi2EEESB_NSA_ILi1EEEEEENS1_32KernelTmaWarpSpecializedPingpongEEENS5_IJNSA_ILi64EEENSA_ILi256EEENSA_ILi128EEEEEEaNS5_IJlSC_lEEEaSK_NS4_8TiledMMAINS4_8MMA_AtomIJNS4_4SM904GMMA27MMA_64x256x32_S32S8S8_SS_TNEEEENS4_6LayoutINS5_IJSC_SC_SC_EEENS5_IJNSA_ILi0EEEST_ST_EEEEENS5_IJNS4_10UnderscoreESW_SW_EEEEENS4_23SM90_TMA_LOAD_MULTICASTENS4_14ComposedLayoutINS4_7SwizzleILi3ELi4ELi3EEENS4_18smem_ptr_flag_bitsILi8EEENSR_INS5_IJNSA_ILi8EEESI_EEENS5_IJSI_SC_EEEEEEEvNS4_8identityESZ_S19_vS1A_EENS_8epilogue10collective6detail29Sm90TmaWarpSpecializedAdapterINS1D_15DefaultEpilogueIaSK_SK_NS1C_6thread17LinearCombinationIaLi1EiiLNS1H_9ScaleType4KindE0ELNS_15FloatRoundStyleE2EaEENS1_15EpilogueDefaultEEEEEvvEEEEvNT_6ParamsE:
	.zero		1664


//--------------------- SYMBOLS --------------------------

	.type		.nv.reservedSmem.offset0,@object
	.size		.nv.reservedSmem.offset0,0x4
	.type		__assertfail,@function
